	.target	sm_90a

	.elftype	@"ET_EXEC"


//--------------------- .note.nv.tkinfo           --------------------------
	.section	.note.nv.tkinfo,"",@"SHT_NOTE"
	.sectionflags	@"SHF_NOTE_NV_TKINFO"
	.tkinfo
        /*0018*/ 	.word	0x00000002
        /*0030*/ 	.string	""
        /*0030*/ 	.string	"ptxas"
        /*0030*/ 	.string	"Cuda compilation tools, release 13.0, V13.0.88"
        /*0030*/ 	.string	"Build cuda_13.0.r13.0/compiler.36424714_0"
        /*0030*/ 	.string	"-arch sm_90a -m 64 "



//--------------------- .note.nv.cuinfo           --------------------------
	.section	.note.nv.cuinfo,"",@"SHT_NOTE"
	.sectionflags	@"SHF_NOTE_NV_CUINFO"
        /*0018*/ 	.short	0x0002
        /*001a*/ 	.short	0x005a
        /*001c*/ 	.short	0x0082
	.zero		2


//--------------------- .nv.info                  --------------------------
	.section	.nv.info,"",@"SHT_CUDA_INFO"
	.align	4


	//----- nvinfo : EIATTR_REGCOUNT
	.align		4
        /*0000*/ 	.byte	0x04, 0x2f
        /*0002*/ 	.short	(.L_15 - .L_14)
	.align		4
.L_14:
        /*0004*/ 	.word	index@(_ZN7cutlass13device_kernelINS_4gemm6kernel13GemmUniversalIN4cute5tupleIJiiiiEEENS1_10collective13CollectiveMmaINS1_34MainloopSm90TmaGmmaWarpSpecializedILi4ENS5_IJNS4_1CILi2EEESB_NSA_ILi1EEEEEENS1_35KernelTmaWarpSpecializedCooperativeEEENS5_IJNSA_ILi128EEESG_NSA_ILi64EEEEEENS_6half_tENS5_IJSC_llEEESJ_NS5_IJlSC_lEEENS4_8TiledMMAINS4_8MMA_AtomIJNS4_4SM904GMMA26MMA_64x128x16_F32F16F16_SSILNSP_5MajorE1ELSR_0ELNSP_7ScaleInE1ELSS_1EEEEEENS4_6LayoutINS5_IJSB_SC_SC_EEENS5_IJSC_NSA_ILi0EEESX_EEEEENS5_IJNS4_10UnderscoreES10_S10_EEEEENS4_23SM90_TMA_LOAD_MULTICASTENS4_14ComposedLayoutINS4_7SwizzleILi3ELi4ELi3EEENS4_18smem_ptr_flag_bitsILi16EEENSV_INS5_IJSH_NSA_ILi8EEEEEENS5_IJSC_SH_EEEEEEEvNS4_8identityES13_NS14_IS16_S18_NSV_INS5_IJS19_SH_EEENS5_IJSH_SC_EEEEEEEvS1E_EENS_8epilogue10collective6detail29Sm90TmaWarpSpecializedAdapterINS1L_15DefaultEpilogueISJ_SL_SL_NS1K_6thread17LinearCombinationISJ_Li1EffLNS1P_9ScaleType4KindE0ELNS_15FloatRoundStyleE2ESJ_EENS1_15EpilogueDefaultEEEEEvvEEEEvNT_6ParamsE)
        /*0008*/ 	.word	0x000000a8


	//----- nvinfo : EIATTR_FRAME_SIZE
	.align		4
.L_15:
        /*000c*/ 	.byte	0x04, 0x11
        /*000e*/ 	.short	(.L_17 - .L_16)
	.align		4
.L_16:
        /*0010*/ 	.word	index@(_ZN7cutlass13device_kernelINS_4gemm6kernel13GemmUniversalIN4cute5tupleIJiiiiEEENS1_10collective13CollectiveMmaINS1_34MainloopSm90TmaGmmaWarpSpecializedILi4ENS5_IJNS4_1CILi2EEESB_NSA_ILi1EEEEEENS1_35KernelTmaWarpSpecializedCooperativeEEENS5_IJNSA_ILi128EEESG_NSA_ILi64EEEEEENS_6half_tENS5_IJSC_llEEESJ_NS5_IJlSC_lEEENS4_8TiledMMAINS4_8MMA_AtomIJNS4_4SM904GMMA26MMA_64x128x16_F32F16F16_SSILNSP_5MajorE1ELSR_0ELNSP_7ScaleInE1ELSS_1EEEEEENS4_6LayoutINS5_IJSB_SC_SC_EEENS5_IJSC_NSA_ILi0EEESX_EEEEENS5_IJNS4_10UnderscoreES10_S10_EEEEENS4_23SM90_TMA_LOAD_MULTICASTENS4_14ComposedLayoutINS4_7SwizzleILi3ELi4ELi3EEENS4_18smem_ptr_flag_bitsILi16EEENSV_INS5_IJSH_NSA_ILi8EEEEEENS5_IJSC_SH_EEEEEEEvNS4_8identityES13_NS14_IS16_S18_NSV_INS5_IJS19_SH_EEENS5_IJSH_SC_EEEEEEEvS1E_EENS_8epilogue10collective6detail29Sm90TmaWarpSpecializedAdapterINS1L_15DefaultEpilogueISJ_SL_SL_NS1K_6thread17LinearCombinationISJ_Li1EffLNS1P_9ScaleType4KindE0ELNS_15FloatRoundStyleE2ESJ_EENS1_15EpilogueDefaultEEEEEvvEEEEvNT_6ParamsE)
        /*0014*/ 	.word	0x00000000


	//----- nvinfo : EIATTR_MIN_STACK_SIZE
	.align		4
.L_17:
        /*0018*/ 	.byte	0x04, 0x12
        /*001a*/ 	.short	(.L_19 - .L_18)
	.align		4
.L_18:
        /*001c*/ 	.word	index@(_ZN7cutlass13device_kernelINS_4gemm6kernel13GemmUniversalIN4cute5tupleIJiiiiEEENS1_10collective13CollectiveMmaINS1_34MainloopSm90TmaGmmaWarpSpecializedILi4ENS5_IJNS4_1CILi2EEESB_NSA_ILi1EEEEEENS1_35KernelTmaWarpSpecializedCooperativeEEENS5_IJNSA_ILi128EEESG_NSA_ILi64EEEEEENS_6half_tENS5_IJSC_llEEESJ_NS5_IJlSC_lEEENS4_8TiledMMAINS4_8MMA_AtomIJNS4_4SM904GMMA26MMA_64x128x16_F32F16F16_SSILNSP_5MajorE1ELSR_0ELNSP_7ScaleInE1ELSS_1EEEEEENS4_6LayoutINS5_IJSB_SC_SC_EEENS5_IJSC_NSA_ILi0EEESX_EEEEENS5_IJNS4_10UnderscoreES10_S10_EEEEENS4_23SM90_TMA_LOAD_MULTICASTENS4_14ComposedLayoutINS4_7SwizzleILi3ELi4ELi3EEENS4_18smem_ptr_flag_bitsILi16EEENSV_INS5_IJSH_NSA_ILi8EEEEEENS5_IJSC_SH_EEEEEEEvNS4_8identityES13_NS14_IS16_S18_NSV_INS5_IJS19_SH_EEENS5_IJSH_SC_EEEEEEEvS1E_EENS_8epilogue10collective6detail29Sm90TmaWarpSpecializedAdapterINS1L_15DefaultEpilogueISJ_SL_SL_NS1K_6thread17LinearCombinationISJ_Li1EffLNS1P_9ScaleType4KindE0ELNS_15FloatRoundStyleE2ESJ_EENS1_15EpilogueDefaultEEEEEvvEEEEvNT_6ParamsE)
        /*0020*/ 	.word	0x00000000
.L_19:


//--------------------- .nv.compat                --------------------------
	.section	.nv.compat,"",@"SHT_CUDA_COMPAT_INFO"
	.align	4
        /*0000*/ 	.byte	0x02, 0x09, 0x01, 0x00, 0x02, 0x02, 0x04, 0x00, 0x02, 0x05, 0x05, 0x00, 0x03, 0x07, 0x01, 0x01
        /*0010*/ 	.byte	0x02, 0x03, 0x01, 0x00, 0x02, 0x06, 0x01, 0x00, 0x04, 0x0b, 0x08, 0x00, 0x00, 0x00, 0x00, 0x00
        /*0020*/ 	.byte	0x00, 0x00, 0x00, 0x00


//--------------------- .nv.info._ZN7cutlass13device_kernelINS_4gemm6kernel13GemmUniversalIN4cute5tupleIJiiiiEEENS1_10collective13CollectiveMmaINS1_34MainloopSm90TmaGmmaWarpSpecializedILi4ENS5_IJNS4_1CILi2EEESB_NSA_ILi1EEEEEENS1_35KernelTmaWarpSpecializedCooperativeEEENS5_IJNSA_ILi128EEESG_NSA_ILi64EEEEEENS_6half_tENS5_IJSC_llEEESJ_NS5_IJlSC_lEEENS4_8TiledMMAINS4_8MMA_AtomIJNS4_4SM904GMMA26MMA_64x128x16_F32F16F16_SSILNSP_5MajorE1ELSR_0ELNSP_7ScaleInE1ELSS_1EEEEEENS4_6LayoutINS5_IJSB_SC_SC_EEENS5_IJSC_NSA_ILi0EEESX_EEEEENS5_IJNS4_10UnderscoreES10_S10_EEEEENS4_23SM90_TMA_LOAD_MULTICASTENS4_14ComposedLayoutINS4_7SwizzleILi3ELi4ELi3EEENS4_18smem_ptr_flag_bitsILi16EEENSV_INS5_IJSH_NSA_ILi8EEEEEENS5_IJSC_SH_EEEEEEEvNS4_8identityES13_NS14_IS16_S18_NSV_INS5_IJS19_SH_EEENS5_IJSH_SC_EEEEEEEvS1E_EENS_8epilogue10collective6detail29Sm90TmaWarpSpecializedAdapterINS1L_15DefaultEpilogueISJ_SL_SL_NS1K_6thread17LinearCombinationISJ_Li1EffLNS1P_9ScaleType4KindE0ELNS_15FloatRoundStyleE2ESJ_EENS1_15EpilogueDefaultEEEEEvvEEEEvNT_6ParamsE --------------------------
	.section	.nv.info._ZN7cutlass13device_kernelINS_4gemm6kernel13GemmUniversalIN4cute5tupleIJiiiiEEENS1_10collective13CollectiveMmaINS1_34MainloopSm90TmaGmmaWarpSpecializedILi4ENS5_IJNS4_1CILi2EEESB_NSA_ILi1EEEEEENS1_35KernelTmaWarpSpecializedCooperativeEEENS5_IJNSA_ILi128EEESG_NSA_ILi64EEEEEENS_6half_tENS5_IJSC_llEEESJ_NS5_IJlSC_lEEENS4_8TiledMMAINS4_8MMA_AtomIJNS4_4SM904GMMA26MMA_64x128x16_F32F16F16_SSILNSP_5MajorE1ELSR_0ELNSP_7ScaleInE1ELSS_1EEEEEENS4_6LayoutINS5_IJSB_SC_SC_EEENS5_IJSC_NSA_ILi0EEESX_EEEEENS5_IJNS4_10UnderscoreES10_S10_EEEEENS4_23SM90_TMA_LOAD_MULTICASTENS4_14ComposedLayoutINS4_7SwizzleILi3ELi4ELi3EEENS4_18smem_ptr_flag_bitsILi16EEENSV_INS5_IJSH_NSA_ILi8EEEEEENS5_IJSC_SH_EEEEEEEvNS4_8identityES13_NS14_IS16_S18_NSV_INS5_IJS19_SH_EEENS5_IJSH_SC_EEEEEEEvS1E_EENS_8epilogue10collective6detail29Sm90TmaWarpSpecializedAdapterINS1L_15DefaultEpilogueISJ_SL_SL_NS1K_6thread17LinearCombinationISJ_Li1EffLNS1P_9ScaleType4KindE0ELNS_15FloatRoundStyleE2ESJ_EENS1_15EpilogueDefaultEEEEEvvEEEEvNT_6ParamsE,"",@"SHT_CUDA_INFO"
	.sectionflags	@""
	.align	4


	//----- nvinfo : EIATTR_CUDA_API_VERSION
	.align		4
        /*0000*/ 	.byte	0x04, 0x37
        /*0002*/ 	.short	(.L_21 - .L_20)
.L_20:
        /*0004*/ 	.word	0x00000082


	//----- nvinfo : EIATTR_KPARAM_INFO
	.align		4
.L_21:
        /*0008*/ 	.byte	0x04, 0x17
        /*000a*/ 	.short	(.L_23 - .L_22)
.L_22:
        /*000c*/ 	.word	0x00000000
        /*0010*/ 	.short	0x0000
        /*0012*/ 	.short	0x0070
        /*0014*/ 	.byte	0x00, 0xf0, 0x01, 0x10


	//----- nvinfo : EIATTR_SPARSE_MMA_MASK
	.align		4
.L_23:
        /*0018*/ 	.byte	0x03, 0x50
        /*001a*/ 	.short	0x0000


	//----- nvinfo : EIATTR_MAXREG_COUNT
	.align		4
        /*001c*/ 	.byte	0x03, 0x1b
        /*001e*/ 	.short	0x00a8


	//----- nvinfo : EIATTR_NUM_BARRIERS
	.align		4
        /*0020*/ 	.byte	0x02, 0x4c
        /*0022*/ 	.byte	0x01
	.zero		1


	//----- nvinfo : EIATTR_EXTERNS
	.align		4
        /*0024*/ 	.byte	0x04, 0x0f
        /*0026*/ 	.short	(.L_25 - .L_24)


	//   ....[0]....
	.align		4
.L_24:
        /*0028*/ 	.word	index@(__assertfail)


	//----- nvinfo : EIATTR_MERCURY_ISA_VERSION
	.align		4
.L_25:
        /*002c*/ 	.byte	0x03, 0x5f
        /*002e*/ 	.short	0x0101


	//----- nvinfo : EIATTR_INT_WARP_WIDE_INSTR_OFFSETS
	.align		4
        /*0030*/ 	.byte	0x04, 0x31
        /*0032*/ 	.short	(.L_27 - .L_26)


	//   ....[0]....
.L_26:
        /*0034*/ 	.word	0x00000480


	//   ....[1]....
        /*0038*/ 	.word	0x000004a0


	//   ....[2]....
        /*003c*/ 	.word	0x00000680


	//   ....[3]....
        /*0040*/ 	.word	0x00001ef0


	//----- nvinfo : EIATTR_COOP_GROUP_MASK_REGIDS
	.align		4
.L_27:
        /*0044*/ 	.byte	0x04, 0x29
        /*0046*/ 	.short	(.L_29 - .L_28)


	//   ....[0]....
.L_28:
        /*0048*/ 	.word	0xffffffff


	//   ....[1]....
        /*004c*/ 	.word	0xffffffff


	//   ....[2]....
        /*0050*/ 	.word	0xffffffff


	//   ....[3]....
        /*0054*/ 	.word	0xffffffff


	//   ....[4]....
        /*0058*/ 	.word	0xffffffff


	//   ....[5]....
        /*005c*/ 	.word	0xffffffff


	//----- nvinfo : EIATTR_COOP_GROUP_INSTR_OFFSETS
	.align		4
.L_29:
        /*0060*/ 	.byte	0x04, 0x28
        /*0062*/ 	.short	(.L_31 - .L_30)


	//   ....[0]....
.L_30:
        /*0064*/ 	.word	0x00000060


	//   ....[1]....
        /*0068*/ 	.word	0x00000070


	//   ....[2]....
        /*006c*/ 	.word	0x00000130


	//   ....[3]....
        /*0070*/ 	.word	0x000002d0


	//   ....[4]....
        /*0074*/ 	.word	0x00000800


	//   ....[5]....
        /*0078*/ 	.word	0x00001480


	//----- nvinfo : EIATTR_REG_RECONFIG
	.align		4
.L_31:
        /*007c*/ 	.byte	0x01, 0x54
	.zero		2


	//----- nvinfo : EIATTR_SYSCALL_OFFSETS
	.align		4
        /*0080*/ 	.byte	0x04, 0x46
        /*0082*/ 	.short	(.L_33 - .L_32)


	//   ....[0]....
.L_32:
        /*0084*/ 	.word	0x00001660


	//----- nvinfo : EIATTR_MBARRIER_INSTR_OFFSETS
	.align		4
.L_33:
        /*0088*/ 	.byte	0x04, 0x39
        /*008a*/ 	.short	(.L_35 - .L_34)


	//   ....[0]....
.L_34:
        /*008c*/ 	.word	0x00000230
        /*0090*/ 	.word	0x000000ff
        /*0094*/ 	.word	0x00000000
        /*0098*/ 	.short	0x0100
        /*009a*/ 	.byte	0x08
	.zero		1


	//   ....[1]....
        /*009c*/ 	.word	0x00000240
        /*00a0*/ 	.word	0x000000ff
        /*00a4*/ 	.word	0x00000020
        /*00a8*/ 	.short	0x0100
        /*00aa*/ 	.byte	0x08
	.zero		1


	//   ....[2]....
        /*00ac*/ 	.word	0x00000250
        /*00b0*/ 	.word	0x000000ff
        /*00b4*/ 	.word	0x00000008
        /*00b8*/ 	.short	0x0100
        /*00ba*/ 	.byte	0x08
	.zero		1


	//   ....[3]....
        /*00bc*/ 	.word	0x00000260
        /*00c0*/ 	.word	0x000000ff
        /*00c4*/ 	.word	0x00000028
        /*00c8*/ 	.short	0x0100
        /*00ca*/ 	.byte	0x08
	.zero		1


	//   ....[4]....
        /*00cc*/ 	.word	0x00000270
        /*00d0*/ 	.word	0x000000ff
        /*00d4*/ 	.word	0x00000010
        /*00d8*/ 	.short	0x0100
        /*00da*/ 	.byte	0x08
	.zero		1


	//   ....[5]....
        /*00dc*/ 	.word	0x00000280
        /*00e0*/ 	.word	0x000000ff
        /*00e4*/ 	.word	0x00000030
        /*00e8*/ 	.short	0x0100
        /*00ea*/ 	.byte	0x08
	.zero		1


	//   ....[6]....
        /*00ec*/ 	.word	0x00000290
        /*00f0*/ 	.word	0x000000ff
        /*00f4*/ 	.word	0x00000018
        /*00f8*/ 	.short	0x0100
        /*00fa*/ 	.byte	0x08
	.zero		1


	//   ....[7]....
        /*00fc*/ 	.word	0x000002a0
        /*0100*/ 	.word	0x000000ff
        /*0104*/ 	.word	0x00000038
        /*0108*/ 	.short	0x0100
        /*010a*/ 	.byte	0x08
	.zero		1


	//   ....[8]....
        /*010c*/ 	.word	0x00000710
        /*0110*/ 	.word	0x000000ff
        /*0114*/ 	.word	0x00000050
        /*0118*/ 	.short	0x0100
        /*011a*/ 	.byte	0x06
	.zero		1


	//   ....[9]....
        /*011c*/ 	.word	0x000007a0
        /*0120*/ 	.word	0x000000ff
        /*0124*/ 	.word	0x00000058
        /*0128*/ 	.short	0x0100
        /*012a*/ 	.byte	0x06
	.zero		1


	//   ....[10]....
        /*012c*/ 	.word	0x00001720
        /*0130*/ 	.word	0x00000003
        /*0134*/ 	.word	0x00000000
        /*0138*/ 	.short	0x010a
        /*013a*/ 	.byte	0x3f
	.zero		1


	//   ....[11]....
        /*013c*/ 	.word	0x00001780
        /*0140*/ 	.word	0x00000003
        /*0144*/ 	.word	0x00000000
        /*0148*/ 	.short	0x010a
        /*014a*/ 	.byte	0x3f
	.zero		1


	//   ....[12]....
        /*014c*/ 	.word	0x00001b00
        /*0150*/ 	.word	0x00000005
        /*0154*/ 	.word	0x00000000
        /*0158*/ 	.short	0x010a
        /*015a*/ 	.byte	0x3f
	.zero		1


	//   ....[13]....
        /*015c*/ 	.word	0x00001b40
        /*0160*/ 	.word	0x00000005
        /*0164*/ 	.word	0x00000000
        /*0168*/ 	.short	0x010a
        /*016a*/ 	.byte	0x3f
	.zero		1


	//   ....[14]....
        /*016c*/ 	.word	0x00001da0
        /*0170*/ 	.word	0x00000004
        /*0174*/ 	.word	0x00000000
        /*0178*/ 	.short	0x0101
        /*017a*/ 	.byte	0x3f
	.zero		1


	//   ....[15]....
        /*017c*/ 	.word	0x00001f60
        /*0180*/ 	.word	0x00000000
        /*0184*/ 	.word	0x00000000
        /*0188*/ 	.short	0x0101
        /*018a*/ 	.byte	0x3f
	.zero		1


	//   ....[16]....
        /*018c*/ 	.word	0x00007180
        /*0190*/ 	.word	0x00000014
        /*0194*/ 	.word	0x00000020
        /*0198*/ 	.short	0x010a
        /*019a*/ 	.byte	0x3f
	.zero		1


	//   ....[17]....
        /*019c*/ 	.word	0x000075d0
        /*01a0*/ 	.word	0x00000004
        /*01a4*/ 	.word	0x00000058
        /*01a8*/ 	.short	0x0101
        /*01aa*/ 	.byte	0x3f
	.zero		1


	//   ....[18]....
        /*01ac*/ 	.word	0x00007cf0
        /*01b0*/ 	.word	0x00000005
        /*01b4*/ 	.word	0x00000000
        /*01b8*/ 	.short	0x010a
        /*01ba*/ 	.byte	0x3f
	.zero		1


	//   ....[19]....
        /*01bc*/ 	.word	0x00007d70
        /*01c0*/ 	.word	0x00000007
        /*01c4*/ 	.word	0x00000000
        /*01c8*/ 	.short	0x010a
        /*01ca*/ 	.byte	0x3f
	.zero		1


	//   ....[20]....
        /*01cc*/ 	.word	0x00007e00
        /*01d0*/ 	.word	0x00000006
        /*01d4*/ 	.word	0x00000000
        /*01d8*/ 	.short	0x010a
        /*01da*/ 	.byte	0x3f
	.zero		1


	//   ....[21]....
        /*01dc*/ 	.word	0x00007e90
        /*01e0*/ 	.word	0x00000003
        /*01e4*/ 	.word	0x00000000
        /*01e8*/ 	.short	0x010a
        /*01ea*/ 	.byte	0x3f
	.zero		1


	//   ....[22]....
        /*01ec*/ 	.word	0x00007ef0
        /*01f0*/ 	.word	0x00000003
        /*01f4*/ 	.word	0x00000000
        /*01f8*/ 	.short	0x010a
        /*01fa*/ 	.byte	0x3f
	.zero		1


	//   ....[23]....
        /*01fc*/ 	.word	0x00007f40
        /*0200*/ 	.word	0x00000005
        /*0204*/ 	.word	0x00000000
        /*0208*/ 	.short	0x010a
        /*020a*/ 	.byte	0x3f
	.zero		1


	//   ....[24]....
        /*020c*/ 	.word	0x00008010
        /*0210*/ 	.word	0x00000014
        /*0214*/ 	.word	0x00000020
        /*0218*/ 	.short	0x010a
        /*021a*/ 	.byte	0x3f
	.zero		1


	//   ....[25]....
        /*021c*/ 	.word	0x000080e0
        /*0220*/ 	.word	0x00000005
        /*0224*/ 	.word	0x00000000
        /*0228*/ 	.short	0x010a
        /*022a*/ 	.byte	0x3f
	.zero		1


	//   ....[26]....
        /*022c*/ 	.word	0x00008130
        /*0230*/ 	.word	0x00000007
        /*0234*/ 	.word	0x00000000
        /*0238*/ 	.short	0x010a
        /*023a*/ 	.byte	0x3f
	.zero		1


	//   ....[27]....
        /*023c*/ 	.word	0x00008180
        /*0240*/ 	.word	0x00000006
        /*0244*/ 	.word	0x00000000
        /*0248*/ 	.short	0x010a
        /*024a*/ 	.byte	0x3f
	.zero		1


	//----- nvinfo : EIATTR_NUM_MBARRIERS
	.align		4
.L_35:
        /*024c*/ 	.byte	0x03, 0x38
        /*024e*/ 	.short	0x000a


	//----- nvinfo : EIATTR_EXIT_INSTR_OFFSETS
	.align		4
        /*0250*/ 	.byte	0x04, 0x1c
        /*0252*/ 	.short	(.L_37 - .L_36)


	//   ....[0]....
.L_36:
        /*0254*/ 	.word	0x000009d0


	//   ....[1]....
        /*0258*/ 	.word	0x000011e0


	//   ....[2]....
        /*025c*/ 	.word	0x00006800


	//   ....[3]....
        /*0260*/ 	.word	0x00006d60


	//   ....[4]....
        /*0264*/ 	.word	0x00007ee0


	//----- nvinfo : EIATTR_MAX_THREADS
	.align		4
.L_37:
        /*0268*/ 	.byte	0x04, 0x05
        /*026a*/ 	.short	(.L_39 - .L_38)
.L_38:
        /*026c*/ 	.word	0x00000180
        /*0270*/ 	.word	0x00000001
        /*0274*/ 	.word	0x00000001


	//----- nvinfo : EIATTR_CRS_STACK_SIZE
	.align		4
.L_39:
        /*0278*/ 	.byte	0x04, 0x1e
        /*027a*/ 	.short	(.L_41 - .L_40)
.L_40:
        /*027c*/ 	.word	0x00000000


	//----- nvinfo : EIATTR_CBANK_PARAM_SIZE
	.align		4
.L_41:
        /*0280*/ 	.byte	0x03, 0x19
        /*0282*/ 	.short	0x0470


	//----- nvinfo : EIATTR_PARAM_CBANK
	.align		4
        /*0284*/ 	.byte	0x04, 0x0a
        /*0286*/ 	.short	(.L_43 - .L_42)
	.align		4
.L_42:
        /*0288*/ 	.word	index@(.nv.constant0._ZN7cutlass13device_kernelINS_4gemm6kernel13GemmUniversalIN4cute5tupleIJiiiiEEENS1_10collective13CollectiveMmaINS1_34MainloopSm90TmaGmmaWarpSpecializedILi4ENS5_IJNS4_1CILi2EEESB_NSA_ILi1EEEEEENS1_35KernelTmaWarpSpecializedCooperativeEEENS5_IJNSA_ILi128EEESG_NSA_ILi64EEEEEENS_6half_tENS5_IJSC_llEEESJ_NS5_IJlSC_lEEENS4_8TiledMMAINS4_8MMA_AtomIJNS4_4SM904GMMA26MMA_64x128x16_F32F16F16_SSILNSP_5MajorE1ELSR_0ELNSP_7ScaleInE1ELSS_1EEEEEENS4_6LayoutINS5_IJSB_SC_SC_EEENS5_IJSC_NSA_ILi0EEESX_EEEEENS5_IJNS4_10UnderscoreES10_S10_EEEEENS4_23SM90_TMA_LOAD_MULTICASTENS4_14ComposedLayoutINS4_7SwizzleILi3ELi4ELi3EEENS4_18smem_ptr_flag_bitsILi16EEENSV_INS5_IJSH_NSA_ILi8EEEEEENS5_IJSC_SH_EEEEEEEvNS4_8identityES13_NS14_IS16_S18_NSV_INS5_IJS19_SH_EEENS5_IJSH_SC_EEEEEEEvS1E_EENS_8epilogue10collective6detail29Sm90TmaWarpSpecializedAdapterINS1L_15DefaultEpilogueISJ_SL_SL_NS1K_6thread17LinearCombinationISJ_Li1EffLNS1P_9ScaleType4KindE0ELNS_15FloatRoundStyleE2ESJ_EENS1_15EpilogueDefaultEEEEEvvEEEEvNT_6ParamsE)
        /*028c*/ 	.short	0x0210
        /*028e*/ 	.short	0x0470


	//----- nvinfo : EIATTR_SW_WAR
	.align		4
.L_43:
        /*0290*/ 	.byte	0x04, 0x36
        /*0292*/ 	.short	(.L_45 - .L_44)
.L_44:
        /*0294*/ 	.word	0x00000008
.L_45:


//--------------------- .nv.callgraph             --------------------------
	.section	.nv.callgraph,"",@"SHT_CUDA_CALLGRAPH"
	.align	4
	.sectionentsize	8
	.align		4
        /*0000*/ 	.word	0x00000000
	.align		4
        /*0004*/ 	.word	0xffffffff
	.align		4
        /*0008*/ 	.word	index@(_ZN7cutlass13device_kernelINS_4gemm6kernel13GemmUniversalIN4cute5tupleIJiiiiEEENS1_10collective13CollectiveMmaINS1_34MainloopSm90TmaGmmaWarpSpecializedILi4ENS5_IJNS4_1CILi2EEESB_NSA_ILi1EEEEEENS1_35KernelTmaWarpSpecializedCooperativeEEENS5_IJNSA_ILi128EEESG_NSA_ILi64EEEEEENS_6half_tENS5_IJSC_llEEESJ_NS5_IJlSC_lEEENS4_8TiledMMAINS4_8MMA_AtomIJNS4_4SM904GMMA26MMA_64x128x16_F32F16F16_SSILNSP_5MajorE1ELSR_0ELNSP_7ScaleInE1ELSS_1EEEEEENS4_6LayoutINS5_IJSB_SC_SC_EEENS5_IJSC_NSA_ILi0EEESX_EEEEENS5_IJNS4_10UnderscoreES10_S10_EEEEENS4_23SM90_TMA_LOAD_MULTICASTENS4_14ComposedLayoutINS4_7SwizzleILi3ELi4ELi3EEENS4_18smem_ptr_flag_bitsILi16EEENSV_INS5_IJSH_NSA_ILi8EEEEEENS5_IJSC_SH_EEEEEEEvNS4_8identityES13_NS14_IS16_S18_NSV_INS5_IJS19_SH_EEENS5_IJSH_SC_EEEEEEEvS1E_EENS_8epilogue10collective6detail29Sm90TmaWarpSpecializedAdapterINS1L_15DefaultEpilogueISJ_SL_SL_NS1K_6thread17LinearCombinationISJ_Li1EffLNS1P_9ScaleType4KindE0ELNS_15FloatRoundStyleE2ESJ_EENS1_15EpilogueDefaultEEEEEvvEEEEvNT_6ParamsE)
	.align		4
        /*000c*/ 	.word	index@(__assertfail)
	.align		4
        /*0010*/ 	.word	0x00000000
	.align		4
        /*0014*/ 	.word	0xfffffffe
	.align		4
        /*0018*/ 	.word	0x00000000
	.align		4
        /*001c*/ 	.word	0xfffffffd
	.align		4
        /*0020*/ 	.word	0x00000000
	.align		4
        /*0024*/ 	.word	0xfffffffc


//--------------------- .nv.constant4             --------------------------
	.section	.nv.constant4,"a",@progbits
	.align	8
	.align		8
.nv.constant4:
        /*0000*/ 	.dword	__assertfail
	.align		8
        /*0008*/ 	.dword	__unnamed_1
	.align		8
        /*0010*/ 	.dword	_ZN40_INTERNAL_beacc796_4_k_cu_63c38060_164474cuda3std3__45__cpo5beginE
	.align		8
        /*0018*/ 	.dword	_ZN40_INTERNAL_beacc796_4_k_cu_63c38060_164474cuda3std3__45__cpo3endE
	.align		8
        /*0020*/ 	.dword	_ZN40_INTERNAL_beacc796_4_k_cu_63c38060_164474cuda3std3__45__cpo6cbeginE
	.align		8
        /*0028*/ 	.dword	_ZN40_INTERNAL_beacc796_4_k_cu_63c38060_164474cuda3std3__45__cpo4cendE
	.align		8
        /*0030*/ 	.dword	_ZN40_INTERNAL_beacc796_4_k_cu_63c38060_164474cuda3std3__442_GLOBAL__N__beacc796_4_k_cu_63c38060_164476ignoreE
	.align		8
        /*0038*/ 	.dword	_ZN40_INTERNAL_beacc796_4_k_cu_63c38060_164474cuda3std3__419piecewise_constructE
	.align		8
        /*0040*/ 	.dword	_ZN40_INTERNAL_beacc796_4_k_cu_63c38060_164474cuda3std3__48in_placeE
	.align		8
        /*0048*/ 	.dword	_ZN40_INTERNAL_beacc796_4_k_cu_63c38060_164474cuda3std6ranges3__45__cpo4swapE
	.align		8
        /*0050*/ 	.dword	_ZN40_INTERNAL_beacc796_4_k_cu_63c38060_164474cuda3std6ranges3__45__cpo9iter_moveE
	.align		8
        /*0058*/ 	.dword	_ZN40_INTERNAL_beacc796_4_k_cu_63c38060_164474cute7productE
	.align		8
        /*0060*/ 	.dword	_ZN40_INTERNAL_beacc796_4_k_cu_63c38060_164474cute1_E
	.align		8
        /*0068*/ 	.dword	$str$22
	.align		8
        /*0070*/ 	.dword	$str$23


//--------------------- .text._ZN7cutlass13device_kernelINS_4gemm6kernel13GemmUniversalIN4cute5tupleIJiiiiEEENS1_10collective13CollectiveMmaINS1_34MainloopSm90TmaGmmaWarpSpecializedILi4ENS5_IJNS4_1CILi2EEESB_NSA_ILi1EEEEEENS1_35KernelTmaWarpSpecializedCooperativeEEENS5_IJNSA_ILi128EEESG_NSA_ILi64EEEEEENS_6half_tENS5_IJSC_llEEESJ_NS5_IJlSC_lEEENS4_8TiledMMAINS4_8MMA_AtomIJNS4_4SM904GMMA26MMA_64x128x16_F32F16F16_SSILNSP_5MajorE1ELSR_0ELNSP_7ScaleInE1ELSS_1EEEEEENS4_6LayoutINS5_IJSB_SC_SC_EEENS5_IJSC_NSA_ILi0EEESX_EEEEENS5_IJNS4_10UnderscoreES10_S10_EEEEENS4_23SM90_TMA_LOAD_MULTICASTENS4_14ComposedLayoutINS4_7SwizzleILi3ELi4ELi3EEENS4_18smem_ptr_flag_bitsILi16EEENSV_INS5_IJSH_NSA_ILi8EEEEEENS5_IJSC_SH_EEEEEEEvNS4_8identityES13_NS14_IS16_S18_NSV_INS5_IJS19_SH_EEENS5_IJSH_SC_EEEEEEEvS1E_EENS_8epilogue10collective6detail29Sm90TmaWarpSpecializedAdapterINS1L_15DefaultEpilogueISJ_SL_SL_NS1K_6thread17LinearCombinationISJ_Li1EffLNS1P_9ScaleType4KindE0ELNS_15FloatRoundStyleE2ESJ_EENS1_15EpilogueDefaultEEEEEvvEEEEvNT_6ParamsE --------------------------
	.section	.text._ZN7cutlass13device_kernelINS_4gemm6kernel13GemmUniversalIN4cute5tupleIJiiiiEEENS1_10collective13CollectiveMmaINS1_34MainloopSm90TmaGmmaWarpSpecializedILi4ENS5_IJNS4_1CILi2EEESB_NSA_ILi1EEEEEENS1_35KernelTmaWarpSpecializedCooperativeEEENS5_IJNSA_ILi128EEESG_NSA_ILi64EEEEEENS_6half_tENS5_IJSC_llEEESJ_NS5_IJlSC_lEEENS4_8TiledMMAINS4_8MMA_AtomIJNS4_4SM904GMMA26MMA_64x128x16_F32F16F16_SSILNSP_5MajorE1ELSR_0ELNSP_7ScaleInE1ELSS_1EEEEEENS4_6LayoutINS5_IJSB_SC_SC_EEENS5_IJSC_NSA_ILi0EEESX_EEEEENS5_IJNS4_10UnderscoreES10_S10_EEEEENS4_23SM90_TMA_LOAD_MULTICASTENS4_14ComposedLayoutINS4_7SwizzleILi3ELi4ELi3EEENS4_18smem_ptr_flag_bitsILi16EEENSV_INS5_IJSH_NSA_ILi8EEEEEENS5_IJSC_SH_EEEEEEEvNS4_8identityES13_NS14_IS16_S18_NSV_INS5_IJS19_SH_EEENS5_IJSH_SC_EEEEEEEvS1E_EENS_8epilogue10collective6detail29Sm90TmaWarpSpecializedAdapterINS1L_15DefaultEpilogueISJ_SL_SL_NS1K_6thread17LinearCombinationISJ_Li1EffLNS1P_9ScaleType4KindE0ELNS_15FloatRoundStyleE2ESJ_EENS1_15EpilogueDefaultEEEEEvvEEEEvNT_6ParamsE,"ax",@progbits
	.align	128
.text._ZN7cutlass13device_kernelINS_4gemm6kernel13GemmUniversalIN4cute5tupleIJiiiiEEENS1_10collective13CollectiveMmaINS1_34MainloopSm90TmaGmmaWarpSpecializedILi4ENS5_IJNS4_1CILi2EEESB_NSA_ILi1EEEEEENS1_35KernelTmaWarpSpecializedCooperativeEEENS5_IJNSA_ILi128EEESG_NSA_ILi64EEEEEENS_6half_tENS5_IJSC_llEEESJ_NS5_IJlSC_lEEENS4_8TiledMMAINS4_8MMA_AtomIJNS4_4SM904GMMA26MMA_64x128x16_F32F16F16_SSILNSP_5MajorE1ELSR_0ELNSP_7ScaleInE1ELSS_1EEEEEENS4_6LayoutINS5_IJSB_SC_SC_EEENS5_IJSC_NSA_ILi0EEESX_EEEEENS5_IJNS4_10UnderscoreES10_S10_EEEEENS4_23SM90_TMA_LOAD_MULTICASTENS4_14ComposedLayoutINS4_7SwizzleILi3ELi4ELi3EEENS4_18smem_ptr_flag_bitsILi16EEENSV_INS5_IJSH_NSA_ILi8EEEEEENS5_IJSC_SH_EEEEEEEvNS4_8identityES13_NS14_IS16_S18_NSV_INS5_IJS19_SH_EEENS5_IJSH_SC_EEEEEEEvS1E_EENS_8epilogue10collective6detail29Sm90TmaWarpSpecializedAdapterINS1L_15DefaultEpilogueISJ_SL_SL_NS1K_6thread17LinearCombinationISJ_Li1EffLNS1P_9ScaleType4KindE0ELNS_15FloatRoundStyleE2ESJ_EENS1_15EpilogueDefaultEEEEEvvEEEEvNT_6ParamsE:
        .type           _ZN7cutlass13device_kernelINS_4gemm6kernel13GemmUniversalIN4cute5tupleIJiiiiEEENS1_10collective13CollectiveMmaINS1_34MainloopSm90TmaGmmaWarpSpecializedILi4ENS5_IJNS4_1CILi2EEESB_NSA_ILi1EEEEEENS1_35KernelTmaWarpSpecializedCooperativeEEENS5_IJNSA_ILi128EEESG_NSA_ILi64EEEEEENS_6half_tENS5_IJSC_llEEESJ_NS5_IJlSC_lEEENS4_8TiledMMAINS4_8MMA_AtomIJNS4_4SM904GMMA26MMA_64x128x16_F32F16F16_SSILNSP_5MajorE1ELSR_0ELNSP_7ScaleInE1ELSS_1EEEEEENS4_6LayoutINS5_IJSB_SC_SC_EEENS5_IJSC_NSA_ILi0EEESX_EEEEENS5_IJNS4_10UnderscoreES10_S10_EEEEENS4_23SM90_TMA_LOAD_MULTICASTENS4_14ComposedLayoutINS4_7SwizzleILi3ELi4ELi3EEENS4_18smem_ptr_flag_bitsILi16EEENSV_INS5_IJSH_NSA_ILi8EEEEEENS5_IJSC_SH_EEEEEEEvNS4_8identityES13_NS14_IS16_S18_NSV_INS5_IJS19_SH_EEENS5_IJSH_SC_EEEEEEEvS1E_EENS_8epilogue10collective6detail29Sm90TmaWarpSpecializedAdapterINS1L_15DefaultEpilogueISJ_SL_SL_NS1K_6thread17LinearCombinationISJ_Li1EffLNS1P_9ScaleType4KindE0ELNS_15FloatRoundStyleE2ESJ_EENS1_15EpilogueDefaultEEEEEvvEEEEvNT_6ParamsE,@function
        .size           _ZN7cutlass13device_kernelINS_4gemm6kernel13GemmUniversalIN4cute5tupleIJiiiiEEENS1_10collective13CollectiveMmaINS1_34MainloopSm90TmaGmmaWarpSpecializedILi4ENS5_IJNS4_1CILi2EEESB_NSA_ILi1EEEEEENS1_35KernelTmaWarpSpecializedCooperativeEEENS5_IJNSA_ILi128EEESG_NSA_ILi64EEEEEENS_6half_tENS5_IJSC_llEEESJ_NS5_IJlSC_lEEENS4_8TiledMMAINS4_8MMA_AtomIJNS4_4SM904GMMA26MMA_64x128x16_F32F16F16_SSILNSP_5MajorE1ELSR_0ELNSP_7ScaleInE1ELSS_1EEEEEENS4_6LayoutINS5_IJSB_SC_SC_EEENS5_IJSC_NSA_ILi0EEESX_EEEEENS5_IJNS4_10UnderscoreES10_S10_EEEEENS4_23SM90_TMA_LOAD_MULTICASTENS4_14ComposedLayoutINS4_7SwizzleILi3ELi4ELi3EEENS4_18smem_ptr_flag_bitsILi16EEENSV_INS5_IJSH_NSA_ILi8EEEEEENS5_IJSC_SH_EEEEEEEvNS4_8identityES13_NS14_IS16_S18_NSV_INS5_IJS19_SH_EEENS5_IJSH_SC_EEEEEEEvS1E_EENS_8epilogue10collective6detail29Sm90TmaWarpSpecializedAdapterINS1L_15DefaultEpilogueISJ_SL_SL_NS1K_6thread17LinearCombinationISJ_Li1EffLNS1P_9ScaleType4KindE0ELNS_15FloatRoundStyleE2ESJ_EENS1_15EpilogueDefaultEEEEEvvEEEEvNT_6ParamsE,(.L_x_197 - _ZN7cutlass13device_kernelINS_4gemm6kernel13GemmUniversalIN4cute5tupleIJiiiiEEENS1_10collective13CollectiveMmaINS1_34MainloopSm90TmaGmmaWarpSpecializedILi4ENS5_IJNS4_1CILi2EEESB_NSA_ILi1EEEEEENS1_35KernelTmaWarpSpecializedCooperativeEEENS5_IJNSA_ILi128EEESG_NSA_ILi64EEEEEENS_6half_tENS5_IJSC_llEEESJ_NS5_IJlSC_lEEENS4_8TiledMMAINS4_8MMA_AtomIJNS4_4SM904GMMA26MMA_64x128x16_F32F16F16_SSILNSP_5MajorE1ELSR_0ELNSP_7ScaleInE1ELSS_1EEEEEENS4_6LayoutINS5_IJSB_SC_SC_EEENS5_IJSC_NSA_ILi0EEESX_EEEEENS5_IJNS4_10UnderscoreES10_S10_EEEEENS4_23SM90_TMA_LOAD_MULTICASTENS4_14ComposedLayoutINS4_7SwizzleILi3ELi4ELi3EEENS4_18smem_ptr_flag_bitsILi16EEENSV_INS5_IJSH_NSA_ILi8EEEEEENS5_IJSC_SH_EEEEEEEvNS4_8identityES13_NS14_IS16_S18_NSV_INS5_IJS19_SH_EEENS5_IJSH_SC_EEEEEEEvS1E_EENS_8epilogue10collective6detail29Sm90TmaWarpSpecializedAdapterINS1L_15DefaultEpilogueISJ_SL_SL_NS1K_6thread17LinearCombinationISJ_Li1EffLNS1P_9ScaleType4KindE0ELNS_15FloatRoundStyleE2ESJ_EENS1_15EpilogueDefaultEEEEEvvEEEEvNT_6ParamsE)
        .other          _ZN7cutlass13device_kernelINS_4gemm6kernel13GemmUniversalIN4cute5tupleIJiiiiEEENS1_10collective13CollectiveMmaINS1_34MainloopSm90TmaGmmaWarpSpecializedILi4ENS5_IJNS4_1CILi2EEESB_NSA_ILi1EEEEEENS1_35KernelTmaWarpSpecializedCooperativeEEENS5_IJNSA_ILi128EEESG_NSA_ILi64EEEEEENS_6half_tENS5_IJSC_llEEESJ_NS5_IJlSC_lEEENS4_8TiledMMAINS4_8MMA_AtomIJNS4_4SM904GMMA26MMA_64x128x16_F32F16F16_SSILNSP_5MajorE1ELSR_0ELNSP_7ScaleInE1ELSS_1EEEEEENS4_6LayoutINS5_IJSB_SC_SC_EEENS5_IJSC_NSA_ILi0EEESX_EEEEENS5_IJNS4_10UnderscoreES10_S10_EEEEENS4_23SM90_TMA_LOAD_MULTICASTENS4_14ComposedLayoutINS4_7SwizzleILi3ELi4ELi3EEENS4_18smem_ptr_flag_bitsILi16EEENSV_INS5_IJSH_NSA_ILi8EEEEEENS5_IJSC_SH_EEEEEEEvNS4_8identityES13_NS14_IS16_S18_NSV_INS5_IJS19_SH_EEENS5_IJSH_SC_EEEEEEEvS1E_EENS_8epilogue10collective6detail29Sm90TmaWarpSpecializedAdapterINS1L_15DefaultEpilogueISJ_SL_SL_NS1K_6thread17LinearCombinationISJ_Li1EffLNS1P_9ScaleType4KindE0ELNS_15FloatRoundStyleE2ESJ_EENS1_15EpilogueDefaultEEEEEvvEEEEvNT_6ParamsE,@"STO_CUDA_ENTRY STV_DEFAULT"
_ZN7cutlass13device_kernelINS_4gemm6kernel13GemmUniversalIN4cute5tupleIJiiiiEEENS1_10collective13CollectiveMmaINS1_34MainloopSm90TmaGmmaWarpSpecializedILi4ENS5_IJNS4_1CILi2EEESB_NSA_ILi1EEEEEENS1_35KernelTmaWarpSpecializedCooperativeEEENS5_IJNSA_ILi128EEESG_NSA_ILi64EEEEEENS_6half_tENS5_IJSC_llEEESJ_NS5_IJlSC_lEEENS4_8TiledMMAINS4_8MMA_AtomIJNS4_4SM904GMMA26MMA_64x128x16_F32F16F16_SSILNSP_5MajorE1ELSR_0ELNSP_7ScaleInE1ELSS_1EEEEEENS4_6LayoutINS5_IJSB_SC_SC_EEENS5_IJSC_NSA_ILi0EEESX_EEEEENS5_IJNS4_10UnderscoreES10_S10_EEEEENS4_23SM90_TMA_LOAD_MULTICASTENS4_14ComposedLayoutINS4_7SwizzleILi3ELi4ELi3EEENS4_18smem_ptr_flag_bitsILi16EEENSV_INS5_IJSH_NSA_ILi8EEEEEENS5_IJSC_SH_EEEEEEEvNS4_8identityES13_NS14_IS16_S18_NSV_INS5_IJS19_SH_EEENS5_IJSH_SC_EEEEEEEvS1E_EENS_8epilogue10collective6detail29Sm90TmaWarpSpecializedAdapterINS1L_15DefaultEpilogueISJ_SL_SL_NS1K_6thread17LinearCombinationISJ_Li1EffLNS1P_9ScaleType4KindE0ELNS_15FloatRoundStyleE2ESJ_EENS1_15EpilogueDefaultEEEEEvvEEEEvNT_6ParamsE:
[----:B------:R-:W0:Y:S01]  /*0000*/  LDC R1, c[0x0][0x28] ;  /* 0x00000a00ff017b82 */ /* 0x000e220000000800 */
[----:B------:R-:W1:Y:S01]  /*0010*/  S2R R95, SR_TID.X ;  /* 0x00000000005f7919 */ /* 0x000e620000002100 */
[----:B------:R-:W-:Y:S01]  /*0020*/  ELECT P0, URZ, PT ;  /* 0x00000000003f782f */ /* 0x000fe20003800000 */
[----:B------:R-:W-:Y:S01]  /*0030*/  BSSY B0, `(.L_x_0) ;  /* 0x000000f000007945 */ /* 0x000fe20003800000 */
[--C-:B-1----:R-:W-:Y:S02]  /*0040*/  SHF.R.U32.HI R0, RZ, 0x5, R95.reuse ;  /* 0x00000005ff007819 */ /* 0x102fe4000001165f */
[----:B------:R-:W-:-:S03]  /*0050*/  SHF.R.U32.HI R6, RZ, 0x7, R95 ;  /* 0x00000007ff067819 */ /* 0x000fc6000001165f */
[----:B------:R-:W1:Y:S04]  /*0060*/  SHFL.IDX PT, R2, R0, RZ, 0x1f ;  /* 0x00001fff00027589 */ /* 0x000e6800000e0000 */
[----:B------:R2:W3:Y:S01]  /*0070*/  SHFL.IDX PT, R5, R6, RZ, 0x1f ;  /* 0x00001fff06057589 */ /* 0x0004e200000e0000 */
[----:B-1----:R-:W-:-:S13]  /*0080*/  ISETP.NE.OR P0, PT, R2, RZ, !P0 ;  /* 0x000000ff0200720c */ /* 0x002fda0004705670 */
[----:B0-23--:R-:W-:Y:S05]  /*0090*/  @P0 BRA `(.L_x_1) ;  /* 0x0000000000200947 */ /* 0x00dfea0003800000 */
[----:B------:R-:W-:Y:S02]  /*00a0*/  ULDC.64 UR4, c[0x0][0x198] ;  /* 0x0000660000047ab9 */ /* 0x000fe40000000a00 */
[----:B------:R-:W-:Y:S02]  /*00b0*/  UIADD3 UR6, UP0, UR4, 0xf0, URZ ;  /* 0x000000f004067890 */ /* 0x000fe4000ff1e03f */
[----:B------:R-:W-:Y:S02]  /*00c0*/  UIADD3 UR4, UP1, UR4, 0x1f0, URZ ;  /* 0x000001f004047890 */ /* 0x000fe4000ff3e03f */
[----:B------:R-:W-:Y:S02]  /*00d0*/  UIADD3.X UR7, URZ, UR5, URZ, UP0, !UPT ;  /* 0x000000053f077290 */ /* 0x000fe400087fe43f */
[----:B------:R-:W-:-:S07]  /*00e0*/  UIADD3.X UR5, URZ, UR5, URZ, UP1, !UPT ;  /* 0x000000053f057290 */ /* 0x000fce0008ffe43f */
[----:B------:R0:W-:Y:S02]  /*00f0*/  UTMACCTL.PF [UR6] ;  /* 0x00000000060079b9 */ /* 0x0001e40008040000 */
[----:B------:R0:W-:Y:S02]  /*0100*/  UTMACCTL.PF [UR4] ;  /* 0x00000000040079b9 */ /* 0x0001e40008040000 */
[----:B0-----:R-:W-:Y:S01]  /*0110*/  NOP ;  /* 0x0000000000007918 */ /* 0x001fe20000000000 */
.L_x_1:
[----:B------:R-:W-:Y:S05]  /*0120*/  BSYNC B0 ;  /* 0x0000000000007941 */ /* 0x000fea0003800000 */
.L_x_0:
[----:B------:R-:W0:Y:S02]  /*0130*/  SHFL.IDX PT, R3, R0, RZ, 0x1f ;  /* 0x00001fff00037589 */ /* 0x000e2400000e0000 */
[----:B0-----:R-:W-:-:S13]  /*0140*/  ISETP.NE.AND P0, PT, R3, RZ, PT ;  /* 0x000000ff0300720c */ /* 0x001fda0003f05270 */
[----:B------:R-:W-:Y:S05]  /*0150*/  @P0 BRA `(.L_x_2) ;  /* 0x0000000000580947 */ /* 0x000fea0003800000 */
[----:B------:R-:W0:Y:S01]  /*0160*/  S2UR UR8, SR_CgaCtaId ;  /* 0x00000000000879c3 */ /* 0x000e220000008800 */
[----:B------:R-:W-:Y:S01]  /*0170*/  UMOV UR4, 0x400 ;  /* 0x0000040000047882 */ /* 0x000fe20000000000 */
[----:B------:R-:W-:Y:S01]  /*0180*/  UMOV UR5, 0x1 ;  /* 0x0000000100057882 */ /* 0x000fe20000000000 */
[----:B------:R-:W-:Y:S01]  /*0190*/  UMOV UR6, 0x6 ;  /* 0x0000000600067882 */ /* 0x000fe20000000000 */
[----:B------:R-:W-:Y:S01]  /*01a0*/  ELECT P0, URZ, PT ;  /* 0x00000000003f782f */ /* 0x000fe20003800000 */
[----:B------:R-:W-:-:S04]  /*01b0*/  UIADD3 UR6, -UR6, 0x100000, URZ ;  /* 0x0010000006067890 */ /* 0x000fc8000fffe13f */
[----:B------:R-:W-:Y:S02]  /*01c0*/  USHF.L.U32 UR7, UR6, 0xb, URZ ;  /* 0x0000000b06077899 */ /* 0x000fe4000800063f */
[----:B------:R-:W-:Y:S02]  /*01d0*/  USHF.L.U32 UR6, UR6, 0x1, URZ ;  /* 0x0000000106067899 */ /* 0x000fe4000800063f */
[----:B0-----:R-:W-:Y:S02]  /*01e0*/  ULEA UR8, UR8, UR4, 0x18 ;  /* 0x0000000408087291 */ /* 0x001fe4000f8ec03f */
[----:B------:R-:W-:-:S04]  /*01f0*/  UIADD3 UR4, -UR5, 0x100000, URZ ;  /* 0x0010000005047890 */ /* 0x000fc8000fffe13f */
[----:B------:R-:W-:Y:S02]  /*0200*/  USHF.L.U32 UR5, UR4, 0xb, URZ ;  /* 0x0000000b04057899 */ /* 0x000fe4000800063f */
[----:B------:R-:W-:Y:S01]  /*0210*/  USHF.L.U32 UR4, UR4, 0x1, URZ ;  /* 0x0000000104047899 */ /* 0x000fe2000800063f */
[----:B------:R-:W0:Y:S11]  /*0220*/  FENCE.VIEW.ASYNC.S ;  /* 0x00000000000073c6 */ /* 0x000e360000000000 */
[----:B0-----:R0:W1:Y:S01]  /*0230*/  SYNCS.EXCH.64 URZ, [UR8], UR4 ;  /* 0x00000004083f75b2 */ /* 0x0010620008000100 */
[----:B------:R0:W2:Y:S01]  /*0240*/  SYNCS.EXCH.64 URZ, [UR8+0x20], UR6 ;  /* 0x00002006083f75b2 */ /* 0x0000a20008000100 */
[----:B------:R0:W3:Y:S01]  /*0250*/  SYNCS.EXCH.64 URZ, [UR8+0x8], UR4 ;  /* 0x00000804083f75b2 */ /* 0x0000e20008000100 */
[----:B------:R0:W4:Y:S01]  /*0260*/  SYNCS.EXCH.64 URZ, [UR8+0x28], UR6 ;  /* 0x00002806083f75b2 */ /* 0x0001220008000100 */
[----:B------:R0:W0:Y:S01]  /*0270*/  SYNCS.EXCH.64 URZ, [UR8+0x10], UR4 ;  /* 0x00001004083f75b2 */ /* 0x0000220008000100 */
[----:B------:R0:W0:Y:S01]  /*0280*/  SYNCS.EXCH.64 URZ, [UR8+0x30], UR6 ;  /* 0x00003006083f75b2 */ /* 0x0000220008000100 */
[----:B------:R0:W0:Y:S01]  /*0290*/  SYNCS.EXCH.64 URZ, [UR8+0x18], UR4 ;  /* 0x00001804083f75b2 */ /* 0x0000220008000100 */
[----:B------:R0:W0:Y:S01]  /*02a0*/  SYNCS.EXCH.64 URZ, [UR8+0x38], UR6 ;  /* 0x00003806083f75b2 */ /* 0x0000220008000100 */
[----:B------:R-:W-:Y:S01]  /*02b0*/  NOP ;  /* 0x0000000000007918 */ /* 0x000fe20000000000 */
.L_x_2:
[----:B------:R-:W-:Y:S01]  /*02c0*/  SHF.R.S32.HI R4, RZ, 0x1f, R95 ;  /* 0x0000001fff047819 */ /* 0x000fe2000001145f */
[----:B------:R-:W5:Y:S01]  /*02d0*/  SHFL.IDX PT, R0, R0, RZ, 0x1f ;  /* 0x00001fff00007589 */ /* 0x000f6200000e0000 */
[----:B0-----:R-:W0:Y:S01]  /*02e0*/  S2UR UR8, SR_CTAID.X ;  /* 0x00000000000879c3 */ /* 0x001e220000002500 */
[----:B------:R-:W-:Y:S02]  /*02f0*/  ELECT P0, URZ, PT ;  /* 0x00000000003f782f */ /* 0x000fe40003800000 */
[----:B------:R-:W-:Y:S01]  /*0300*/  LEA.HI R4, R4, R95, RZ, 0x7 ;  /* 0x0000005f04047211 */ /* 0x000fe200078f38ff */
[----:B------:R-:W-:Y:S01]  /*0310*/  ULDC UR4, c[0x0][0x150] ;  /* 0x0000540000047ab9 */ /* 0x000fe20000000800 */
[----:B------:R-:W-:Y:S01]  /*0320*/  SHF.R.S32.HI R10, RZ, 0x1f, R3 ;  /* 0x0000001fff0a7819 */ /* 0x000fe20000011403 */
[----:B------:R-:W-:Y:S01]  /*0330*/  NOP ;  /* 0x0000000000007918 */ /* 0x000fe20000000000 */
[----:B------:R-:W-:Y:S01]  /*0340*/  LOP3.LUT R4, R4, 0xffffff80, RZ, 0xc0, !PT ;  /* 0xffffff8004047812 */ /* 0x000fe200078ec0ff */
[----:B------:R-:W-:Y:S01]  /*0350*/  NOP ;  /* 0x0000000000007918 */ /* 0x000fe20000000000 */
[----:B------:R-:W-:Y:S01]  /*0360*/  LEA.HI R10, R10, R3, RZ, 0x2 ;  /* 0x000000030a0a7211 */ /* 0x000fe200078f10ff */
[----:B------:R-:W1:Y:S01]  /*0370*/  LDC R12, c[0x0][0x144] ;  /* 0x00005100ff0c7b82 */ /* 0x000e620000000800 */
[----:B------:R-:W-:Y:S01]  /*0380*/  IMAD.MOV.U32 R22, RZ, RZ, 0x1 ;  /* 0x00000001ff167424 */ /* 0x000fe200078e00ff */
[----:B------:R-:W-:Y:S01]  /*0390*/  ISETP.NE.AND P3, PT, R5, RZ, PT ;  /* 0x000000ff0500720c */ /* 0x000fe20003f65270 */
[----:B------:R-:W-:Y:S01]  /*03a0*/  IMAD.IADD R8, R95, 0x1, -R4 ;  /* 0x000000015f087824 */ /* 0x000fe200078e0a04 */
[----:B------:R-:W-:Y:S01]  /*03b0*/  LOP3.LUT R10, R10, 0x3ffffffc, RZ, 0xc0, !PT ;  /* 0x3ffffffc0a0a7812 */ /* 0x000fe200078ec0ff */
[----:B------:R-:W2:Y:S03]  /*03c0*/  S2R R4, SR_CTAID.Y ;  /* 0x0000000000047919 */ /* 0x000ea60000002600 */
[----:B------:R-:W-:Y:S01]  /*03d0*/  SHF.R.S32.HI R7, RZ, 0x1f, R8 ;  /* 0x0000001fff077819 */ /* 0x000fe20000011408 */
[----:B------:R-:W-:Y:S01]  /*03e0*/  IMAD.IADD R10, R3, 0x1, -R10 ;  /* 0x00000001030a7824 */ /* 0x000fe200078e0a0a */
[----:B------:R-:W3:Y:S02]  /*03f0*/  LDC R14, c[0x0][0x140] ;  /* 0x00005000ff0e7b82 */ /* 0x000ee40000000800 */
[----:B------:R-:W-:-:S02]  /*0400*/  LEA.HI R7, R7, R8, RZ, 0x3 ;  /* 0x0000000807077211 */ /* 0x000fc400078f18ff */
[----:B-----5:R-:W-:Y:S02]  /*0410*/  ISETP.NE.OR P0, PT, R0, RZ, !P0 ;  /* 0x000000ff0000720c */ /* 0x020fe40004705670 */
[--C-:B------:R-:W-:Y:S02]  /*0420*/  SHF.R.S32.HI R0, RZ, 0x3, R7.reuse ;  /* 0x00000003ff007819 */ /* 0x100fe40000011407 */
[----:B------:R-:W-:Y:S02]  /*0430*/  SHF.R.S32.HI R7, RZ, 0x1f, R7 ;  /* 0x0000001fff077819 */ /* 0x000fe40000011407 */
[----:B0-----:R-:W-:Y:S02]  /*0440*/  I2FP.F32.U32 R9, UR8 ;  /* 0x0000000800097c45 */ /* 0x001fe40008201000 */
[----:B------:R-:W-:-:S03]  /*0450*/  LEA.HI R7, R7, R0, RZ, 0x2 ;  /* 0x0000000007077211 */ /* 0x000fc600078f10ff */
[----:B------:R-:W-:Y:S01]  /*0460*/  FMUL R9, R9, UR4 ;  /* 0x0000000409097c20 */ /* 0x000fe20008400000 */
[----:B------:R-:W-:Y:S01]  /*0470*/  LOP3.LUT R7, R7, 0xfffffffc, RZ, 0xc0, !PT ;  /* 0xfffffffc07077812 */ /* 0x000fe200078ec0ff */
[----:B------:R-:W-:Y:S01]  /*0480*/  VOTEU.ALL UP0, P0 ;  /* 0x00000000003f7886 */ /* 0x000fe20000000000 */
[----:B------:R-:W-:Y:S01]  /*0490*/  ULDC UR4, c[0x0][0x154] ;  /* 0x0000550000047ab9 */ /* 0x000fe20000000800 */
[----:B------:R-:W-:Y:S02]  /*04a0*/  VOTEU.ALL UP1, P0 ;  /* 0x00000000003f7886 */ /* 0x000fe40000020000 */
[----:B------:R-:W0:Y:S01]  /*04b0*/  F2I.U32.TRUNC.NTZ R9, R9 ;  /* 0x0000000900097305 */ /* 0x000e22000020f000 */
[----:B------:R-:W-:Y:S01]  /*04c0*/  IMAD.IADD R7, R0, 0x1, -R7 ;  /* 0x0000000100077824 */ /* 0x000fe200078e0a07 */
[----:B------:R-:W5:Y:S01]  /*04d0*/  @!UP0 S2UR UR7, SR_CgaCtaId ;  /* 0x00000000000789c3 */ /* 0x000f620000008800 */
[----:B------:R-:W-:Y:S01]  /*04e0*/  @!UP0 UMOV UR6, 0x400 ;  /* 0x0000040000068882 */ /* 0x000fe20000000000 */
[----:B---3--:R-:W-:Y:S01]  /*04f0*/  ISETP.EQ.U32.AND P2, PT, R14, 0x1, PT ;  /* 0x000000010e00780c */ /* 0x008fe20003f42070 */
[----:B------:R-:W-:Y:S01]  /*0500*/  IMAD R10, R10, 0x4, R7 ;  /* 0x000000040a0a7824 */ /* 0x000fe200078e0207 */
[----:B--2---:R-:W-:-:S03]  /*0510*/  I2FP.F32.U32 R3, R4 ;  /* 0x0000000400037245 */ /* 0x004fc60000201000 */
[C---:B------:R-:W-:Y:S01]  /*0520*/  IMAD.SHL.U32 R19, R10.reuse, 0x4, RZ ;  /* 0x000000040a137824 */ /* 0x040fe200078e00ff */
[----:B------:R-:W-:Y:S01]  /*0530*/  LEA.HI R0, R10, R10, RZ, 0x1 ;  /* 0x0000000a0a007211 */ /* 0x000fe200078f08ff */
[----:B------:R-:W-:Y:S01]  /*0540*/  FMUL R13, R3, UR4 ;  /* 0x00000004030d7c20 */ /* 0x000fe20008400000 */
[----:B------:R-:W2:Y:S01]  /*0550*/  LDC R7, c[0x0][0x148] ;  /* 0x00005200ff077b82 */ /* 0x000ea20000000800 */
[----:B------:R-:W-:Y:S01]  /*0560*/  UMOV UR4, 0x20 ;  /* 0x0000002000047882 */ /* 0x000fe20000000000 */
[----:B------:R-:W-:Y:S01]  /*0570*/  LOP3.LUT R11, R0, 0xfffffffe, RZ, 0xc0, !PT ;  /* 0xfffffffe000b7812 */ /* 0x000fe200078ec0ff */
[----:B0-----:R-:W-:Y:S01]  /*0580*/  IMAD.MOV R15, RZ, RZ, -R9 ;  /* 0x000000ffff0f7224 */ /* 0x001fe200078e0a09 */
[----:B------:R-:W-:Y:S01]  /*0590*/  SHF.R.S32.HI R9, RZ, 0x1f, R2 ;  /* 0x0000001fff097819 */ /* 0x000fe20000011402 */
[----:B------:R-:W0:Y:S01]  /*05a0*/  F2I.U32.TRUNC.NTZ R13, R13 ;  /* 0x0000000d000d7305 */ /* 0x000e22000020f000 */
[----:B------:R-:W-:Y:S01]  /*05b0*/  LOP3.LUT R19, R10, 0xc, R19, 0x78, !PT ;  /* 0x0000000c0a137812 */ /* 0x000fe200078e7813 */
[----:B-1----:R-:W-:Y:S01]  /*05c0*/  IMAD R3, R12, R15, UR8 ;  /* 0x000000080c037e24 */ /* 0x002fe2000f8e020f */
[----:B------:R-:W-:Y:S01]  /*05d0*/  LEA.HI R9, R9, R2, RZ, 0x2 ;  /* 0x0000000209097211 */ /* 0x000fe200078f10ff */
[----:B------:R-:W-:Y:S01]  /*05e0*/  IMAD.IADD R0, R10, 0x1, -R11 ;  /* 0x000000010a007824 */ /* 0x000fe200078e0a0b */
[----:B------:R-:W-:-:S04]  /*05f0*/  @!UP0 UIADD3 UR4, -UR4, 0x100000, URZ ;  /* 0x0010000004048890 */ /* 0x000fc8000fffe13f */
[----:B------:R-:W-:Y:S02]  /*0600*/  @!UP0 USHF.L.U32 UR5, UR4, 0xb, URZ ;  /* 0x0000000b04058899 */ /* 0x000fe4000800063f */
[----:B------:R-:W-:Y:S01]  /*0610*/  @!UP0 USHF.L.U32 UR4, UR4, 0x1, URZ ;  /* 0x0000000104048899 */ /* 0x000fe2000800063f */
[----:B------:R-:W-:Y:S01]  /*0620*/  VIADD R10, R5, 0xffffffff ;  /* 0xffffffff050a7836 */ /* 0x000fe20000000000 */
[----:B------:R-:W-:Y:S02]  /*0630*/  LOP3.LUT R9, R9, 0xfffffffc, RZ, 0xc0, !PT ;  /* 0xfffffffc09097812 */ /* 0x000fe400078ec0ff */
[----:B------:R-:W-:Y:S01]  /*0640*/  ISETP.NE.AND P4, PT, R0, R3, PT ;  /* 0x000000030000720c */ /* 0x000fe20003f85270 */
[----:B-----5:R-:W-:Y:S01]  /*0650*/  @!UP0 ULEA UR6, UR7, UR6, 0x18 ;  /* 0x0000000607068291 */ /* 0x020fe2000f8ec03f */
[----:B------:R-:W-:Y:S01]  /*0660*/  ISETP.GE.U32.AND P6, PT, R10, 0x2, PT ;  /* 0x000000020a00780c */ /* 0x000fe20003fc6070 */
[----:B------:R-:W-:Y:S01]  /*0670*/  IMAD.IADD R0, R2, 0x1, -R9 ;  /* 0x0000000102007824 */ /* 0x000fe200078e0a09 */
[----:B------:R-:W-:Y:S01]  /*0680*/  VOTEU.ALL UP0, P0 ;  /* 0x00000000003f7886 */ /* 0x000fe20000000000 */
[----:B------:R-:W-:Y:S01]  /*0690*/  LOP3.LUT P0, RZ, R8, 0x7, RZ, 0xc0, !PT ;  /* 0x0000000708ff7812 */ /* 0x000fe2000780c0ff */
[----:B0-----:R-:W-:Y:S01]  /*06a0*/  IMAD.MOV R20, RZ, RZ, -R13 ;  /* 0x000000ffff147224 */ /* 0x001fe200078e0a0d */
[----:B------:R-:W-:-:S02]  /*06b0*/  LOP3.LUT R11, R95, 0x7f, RZ, 0xc0, !PT ;  /* 0x0000007f5f0b7812 */ /* 0x000fc400078ec0ff */
[C---:B------:R-:W-:Y:S01]  /*06c0*/  ISETP.NE.AND P1, PT, R0.reuse, 0x3, PT ;  /* 0x000000030000780c */ /* 0x040fe20003f25270 */
[----:B--2---:R-:W-:Y:S01]  /*06d0*/  IMAD R9, R7, R20, R4 ;  /* 0x0000001407097224 */ /* 0x004fe200078e0204 */
[C---:B------:R-:W-:Y:S02]  /*06e0*/  ISETP.LT.U32.AND P0, PT, R19.reuse, 0x4, !P0 ;  /* 0x000000041300780c */ /* 0x040fe40004701070 */
[----:B------:R-:W-:Y:S01]  /*06f0*/  @P4 LEA.HI R2, R19, R19, RZ, 0x1 ;  /* 0x0000001313024211 */ /* 0x000fe200078f08ff */
[----:B------:R-:W0:Y:S02]  /*0700*/  FENCE.VIEW.ASYNC.S ;  /* 0x00000000000073c6 */ /* 0x000e240000000000 */
[----:B0-----:R0:W1:Y:S01]  /*0710*/  @!UP0 SYNCS.EXCH.64 URZ, [UR6+0x50], UR4 ;  /* 0x00005004063f85b2 */ /* 0x0010620008000100 */
[----:B------:R-:W-:Y:S02]  /*0720*/  ISETP.EQ.OR P1, PT, R0, RZ, !P1 ;  /* 0x000000ff0000720c */ /* 0x000fe40004f22670 */
[----:B------:R-:W-:-:S02]  /*0730*/  @P4 SHF.R.S32.HI R2, RZ, 0x1, R2 ;  /* 0x00000001ff024819 */ /* 0x000fc40000011402 */
[----:B------:R-:W-:Y:S02]  /*0740*/  ISETP.EQ.AND P1, PT, R5, RZ, P1 ;  /* 0x000000ff0500720c */ /* 0x000fe40000f22270 */
[----:B------:R-:W-:Y:S02]  /*0750*/  @P4 ISETP.NE.AND P5, PT, R2, R9, PT ;  /* 0x000000090200420c */ /* 0x000fe40003fa5270 */
[----:B------:R-:W-:Y:S02]  /*0760*/  SEL R9, RZ, 0x1, !P0 ;  /* 0x00000001ff097807 */ /* 0x000fe40004000000 */
[----:B------:R-:W-:Y:S02]  /*0770*/  @P4 SEL R22, RZ, 0x1, P5 ;  /* 0x00000001ff164807 */ /* 0x000fe40002800000 */
[----:B------:R-:W-:Y:S02]  /*0780*/  SEL R18, RZ, 0x1, !P1 ;  /* 0x00000001ff127807 */ /* 0x000fe40004800000 */
[----:B------:R-:W-:Y:S01]  /*0790*/  LOP3.LUT R22, R22, R9, RZ, 0xc0, !PT ;  /* 0x0000000916167212 */ /* 0x000fe200078ec0ff */
[----:B------:R0:W2:Y:S01]  /*07a0*/  @!UP1 SYNCS.EXCH.64 URZ, [UR6+0x58], UR4 ;  /* 0x00005804063f95b2 */ /* 0x0000a20008000100 */
[----:B------:R-:W-:Y:S01]  /*07b0*/  SEL R18, R18, 0x2, P6 ;  /* 0x0000000212127807 */ /* 0x000fe20003000000 */
[----:B------:R-:W-:Y:S01]  /*07c0*/  NOP ;  /* 0x0000000000007918 */ /* 0x000fe20000000000 */
[----:B------:R-:W-:Y:S05]  /*07d0*/  @!P2 BRA `(.L_x_3) ;  /* 0x000000000008a947 */ /* 0x000fea0003800000 */
[----:B-12-4-:R-:W-:Y:S01]  /*07e0*/  UCGABAR_ARV ;  /* 0x00000000000079c7 */ /* 0x016fe20008000000 */
[----:B------:R-:W-:Y:S05]  /*07f0*/  BRA `(.L_x_4) ;  /* 0x0000000000047947 */ /* 0x000fea0003800000 */
.L_x_3:
[----:B-12-4-:R-:W-:Y:S01]  /*0800*/  NOP ;  /* 0x0000000000007918 */ /* 0x016fe20000000000 */
.L_x_4:
[----:B------:R-:W1:Y:S01]  /*0810*/  LDC R2, c[0x0][0x65c] ;  /* 0x00019700ff027b82 */ /* 0x000e620000000800 */
[----:B------:R-:W-:Y:S02]  /*0820*/  IMAD.U32 R8, RZ, RZ, UR8 ;  /* 0x00000008ff087e24 */ /* 0x000fe4000f8e00ff */
[----:B------:R-:W-:Y:S01]  /*0830*/  IMAD.MOV.U32 R9, RZ, RZ, RZ ;  /* 0x000000ffff097224 */ /* 0x000fe200078e00ff */
[----:B-1----:R-:W-:-:S04]  /*0840*/  ISETP.NE.AND P1, PT, R2, 0x1, PT ;  /* 0x000000010200780c */ /* 0x002fc80003f25270 */
[----:B------:R-:W-:-:S09]  /*0850*/  P2R R5, PR, RZ, 0x2 ;  /* 0x00000002ff057803 */ /* 0x000fd20000000000 */
[----:B------:R-:W1:Y:S01]  /*0860*/  @P1 LDC R17, c[0x0][0x10] ;  /* 0x00000400ff111b82 */ /* 0x000e620000000800 */
[----:B------:R-:W-:Y:S02]  /*0870*/  @P1 IMAD.MOV.U32 R5, RZ, RZ, RZ ;  /* 0x000000ffff051224 */ /* 0x000fe400078e00ff */
[----:B------:R-:W-:-:S05]  /*0880*/  @P1 IMAD.MOV.U32 R15, RZ, RZ, RZ ;  /* 0x000000ffff0f1224 */ /* 0x000fca00078e00ff */
[----:B------:R-:W2:Y:S01]  /*0890*/  @!P1 LDC R13, c[0x0][0xc] ;  /* 0x00000300ff0d9b82 */ /* 0x000ea20000000800 */
[----:B0-----:R-:W-:Y:S01]  /*08a0*/  ULDC UR4, c[0x0][0xc] ;  /* 0x0000030000047ab9 */ /* 0x001fe20000000800 */
[----:B------:R-:W-:Y:S01]  /*08b0*/  ULDC UR5, c[0x0][0x10] ;  /* 0x0000040000057ab9 */ /* 0x000fe20000000800 */
[----:B------:R-:W-:Y:S01]  /*08c0*/  ULDC UR6, c[0x0][0x14] ;  /* 0x0000050000067ab9 */ /* 0x000fe20000000800 */
[----:B------:R-:W-:-:S04]  /*08d0*/  UIMAD.WIDE.U32 UR4, UR4, UR5, URZ ;  /* 0x00000005040472a5 */ /* 0x000fc8000f8e003f */
[----:B------:R-:W-:Y:S02]  /*08e0*/  UIMAD.WIDE.U32 UR36, UR4, UR6, URZ ;  /* 0x00000006042472a5 */ /* 0x000fe4000f8e003f */
[----:B------:R-:W-:-:S04]  /*08f0*/  UIMAD UR42, UR5, UR6, URZ ;  /* 0x00000006052a72a4 */ /* 0x000fc8000f8e023f */
[----:B------:R-:W-:Y:S01]  /*0900*/  UIADD3 UR42, UR37, UR42, URZ ;  /* 0x0000002a252a7290 */ /* 0x000fe2000fffe03f */
[----:B-1----:R-:W-:-:S04]  /*0910*/  @P1 IMAD.WIDE.U32 R16, R17, UR8, R4 ;  /* 0x0000000811101c25 */ /* 0x002fc8000f8e0004 */
[----:B------:R-:W-:Y:S02]  /*0920*/  @P1 IMAD.IADD R17, R17, 0x1, R15 ;  /* 0x0000000111111824 */ /* 0x000fe400078e020f */
[----:B--2---:R-:W-:-:S04]  /*0930*/  @!P1 IMAD.WIDE.U32 R8, R4, R13, R8 ;  /* 0x0000000d04089225 */ /* 0x004fc800078e0008 */
[----:B------:R-:W-:Y:S02]  /*0940*/  @!P1 IMAD.MOV.U32 R16, RZ, RZ, R8 ;  /* 0x000000ffff109224 */ /* 0x000fe400078e0008 */
[----:B------:R-:W-:Y:S01]  /*0950*/  @!P1 IMAD.MOV.U32 R17, RZ, RZ, R9 ;  /* 0x000000ffff119224 */ /* 0x000fe200078e0009 */
[----:B------:R-:W-:Y:S06]  /*0960*/  @!P2 BRA `(.L_x_5) ;  /* 0x00000000000ca947 */ /* 0x000fec0003800000 */
[----:B------:R-:W-:Y:S01]  /*0970*/  UCGABAR_WAIT ;  /* 0x0000000000007dc7 */ /* 0x000fe20008000000 */
[----:B------:R-:W-:Y:S01]  /*0980*/  CCTL.IVALL ;  /* 0x00000000ff00798f */ /* 0x000fe20002000000 */
[----:B------:R-:W-:Y:S05]  /*0990*/  BRA `(.L_x_6) ;  /* 0x0000000000047947 */ /* 0x000fea0003800000 */
.L_x_5:
[----:B------:R-:W-:Y:S06]  /*09a0*/  BAR.SYNC.DEFER_BLOCKING 0x0 ;  /* 0x0000000000007b1d */ /* 0x000fec0000010000 */
.L_x_6:
[----:B------:R-:W-:Y:S05]  /*09b0*/  @!P3 BRA `(.L_x_7) ;  /* 0x0000005c0094b947 */ /* 0x000fea0003800000 */
[----:B------:R-:W-:-:S13]  /*09c0*/  ISETP.GT.U32.AND P0, PT, R10, 0x1, PT ;  /* 0x000000010a00780c */ /* 0x000fda0003f04070 */
[----:B------:R-:W-:Y:S05]  /*09d0*/  @P0 EXIT ;  /* 0x000000000000094d */ /* 0x000fea0003800000 */
[----:B------:R-:W-:Y:S01]  /*09e0*/  ULDC.64 UR4, c[0x0][0x650] ;  /* 0x0001940000047ab9 */ /* 0x000fe20000000a00 */
[----:B------:R-:W-:Y:S01]  /*09f0*/  PRMT R0, RZ, 0x7610, R0 ;  /* 0x00007610ff007816 */ /* 0x000fe20000000000 */
[----:B------:R-:W-:Y:S01]  /*0a00*/  IMAD.MOV.U32 R103, RZ, RZ, -0x1 ;  /* 0xffffffffff677424 */ /* 0x000fe200078e00ff */
[----:B------:R-:W-:Y:S01]  /*0a10*/  ISETP.GE.U32.AND P0, PT, R16, UR4, PT ;  /* 0x0000000410007c0c */ /* 0x000fe2000bf06070 */
[----:B------:R-:W-:Y:S02]  /*0a20*/  IMAD.MOV.U32 R100, RZ, RZ, -0x1 ;  /* 0xffffffffff647424 */ /* 0x000fe400078e00ff */
[----:B------:R-:W-:Y:S01]  /*0a30*/  IMAD.MOV.U32 R101, RZ, RZ, -0x1 ;  /* 0xffffffffff657424 */ /* 0x000fe200078e00ff */
[----:B------:R-:W-:-:S13]  /*0a40*/  ISETP.GE.U32.AND.EX P0, PT, R17, UR5, PT, P0 ;  /* 0x0000000511007c0c */ /* 0x000fda000bf06100 */
[----:B------:R-:W-:Y:S05]  /*0a50*/  @P0 BRA `(.L_x_8) ;  /* 0x0000000400280947 */ /* 0x000fea0003800000 */
[----:B------:R-:W0:Y:S01]  /*0a60*/  LDC.64 R24, c[0x0][0x628] ;  /* 0x00018a00ff187b82 */ /* 0x000e220000000a00 */
[----:B------:R-:W-:Y:S02]  /*0a70*/  IMAD.MOV.U32 R8, RZ, RZ, R16 ;  /* 0x000000ffff087224 */ /* 0x000fe400078e0010 */
[----:B------:R-:W-:-:S05]  /*0a80*/  IMAD.MOV.U32 R9, RZ, RZ, R17 ;  /* 0x000000ffff097224 */ /* 0x000fca00078e0011 */
[----:B------:R-:W1:Y:S08]  /*0a90*/  LDC R0, c[0x0][0x630] ;  /* 0x00018c00ff007b82 */ /* 0x000e700000000800 */
[----:B------:R-:W2:Y:S01]  /*0aa0*/  LDC.64 R26, c[0x0][0x620] ;  /* 0x00018800ff1a7b82 */ /* 0x000ea20000000a00 */
[----:B0-----:R-:W-:-:S04]  /*0ab0*/  ISETP.NE.U32.AND P0, PT, R24, RZ, PT ;  /* 0x000000ff1800720c */ /* 0x001fc80003f05070 */
[----:B------:R-:W-:-:S13]  /*0ac0*/  ISETP.NE.AND.EX P0, PT, R25, RZ, PT, P0 ;  /* 0x000000ff1900720c */ /* 0x000fda0003f05300 */
[----:B-12---:R-:W-:Y:S05]  /*0ad0*/  @!P0 BRA `(.L_x_9) ;  /* 0x0000000000288947 */ /* 0x006fea0003800000 */
[----:B------:R-:W0:Y:S02]  /*0ae0*/  LDC R15, c[0x0][0x634] ;  /* 0x00018d00ff0f7b82 */ /* 0x000e240000000800 */
[----:B0-----:R-:W-:-:S05]  /*0af0*/  IADD3 R15, P0, R16, R15, RZ ;  /* 0x0000000f100f7210 */ /* 0x001fca0007f1e0ff */
[----:B------:R-:W-:-:S04]  /*0b00*/  IMAD.X R21, RZ, RZ, R17, P0 ;  /* 0x000000ffff157224 */ /* 0x000fc800000e0611 */
[----:B------:R-:W-:-:S04]  /*0b10*/  IMAD.WIDE.U32 R8, R21, R24, RZ ;  /* 0x0000001815087225 */ /* 0x000fc800078e00ff */
[----:B------:R-:W-:-:S04]  /*0b20*/  IMAD.WIDE.U32 R12, P0, R15, R25, R8 ;  /* 0x000000190f0c7225 */ /* 0x000fc80007800008 */
[----:B------:R-:W-:-:S04]  /*0b30*/  IMAD.WIDE.U32 R8, R15, R24, RZ ;  /* 0x000000180f087225 */ /* 0x000fc800078e00ff */
[----:B------:R-:W-:Y:S01]  /*0b40*/  IMAD.X R15, RZ, RZ, RZ, P0 ;  /* 0x000000ffff0f7224 */ /* 0x000fe200000e06ff */
[----:B------:R-:W-:Y:S01]  /*0b50*/  IADD3 RZ, P0, R9, R12, RZ ;  /* 0x0000000c09ff7210 */ /* 0x000fe20007f1e0ff */
[----:B------:R-:W-:-:S04]  /*0b60*/  IMAD.MOV.U32 R14, RZ, RZ, R13 ;  /* 0x000000ffff0e7224 */ /* 0x000fc800078e000d */
[----:B------:R-:W-:-:S08]  /*0b70*/  IMAD.WIDE.U32.X R8, R21, R25, R14, P0 ;  /* 0x0000001915087225 */ /* 0x000fd000000e040e */
.L_x_9:
[----:B------:R-:W0:Y:S01]  /*0b80*/  LDC.64 R28, c[0x0][0x640] ;  /* 0x00019000ff1c7b82 */ /* 0x000e220000000a00 */
[--C-:B------:R-:W-:Y:S01]  /*0b90*/  SHF.R.U64 R101, R8, R0, R9.reuse ;  /* 0x0000000008657219 */ /* 0x100fe20000001209 */
[----:B------:R-:W-:Y:S01]  /*0ba0*/  IMAD R20, R7, R20, R4 ;  /* 0x0000001407147224 */ /* 0x000fe200078e0204 */
[----:B------:R-:W-:Y:S02]  /*0bb0*/  SHF.R.U32.HI R0, RZ, R0, R9 ;  /* 0x00000000ff007219 */ /* 0x000fe40000011609 */
[----:B------:R-:W-:-:S03]  /*0bc0*/  IADD3 R5, P0, RZ, -R101, RZ ;  /* 0x80000065ff057210 */ /* 0x000fc60007f1e0ff */
[----:B------:R-:W1:Y:S02]  /*0bd0*/  LDC R12, c[0x0][0x618] ;  /* 0x00018600ff0c7b82 */ /* 0x000e640000000800 */
[----:B------:R-:W-:-:S04]  /*0be0*/  IMAD.X R9, RZ, RZ, ~R0, P0 ;  /* 0x000000ffff097224 */ /* 0x000fc800000e0e00 */
[-C--:B------:R-:W-:Y:S02]  /*0bf0*/  IMAD R0, R9, R26.reuse, RZ ;  /* 0x0000001a09007224 */ /* 0x080fe400078e02ff */
[----:B------:R-:W2:Y:S01]  /*0c00*/  LDC R14, c[0x0][0x608] ;  /* 0x00018200ff0e7b82 */ /* 0x000ea20000000800 */
[----:B------:R-:W-:-:S04]  /*0c10*/  IMAD.WIDE.U32 R8, R5, R26, R16 ;  /* 0x0000001a05087225 */ /* 0x000fc800078e0010 */
[----:B------:R-:W-:Y:S02]  /*0c20*/  IMAD R5, R5, R27, R0 ;  /* 0x0000001b05057224 */ /* 0x000fe400078e0200 */
[----:B------:R-:W-:Y:S01]  /*0c30*/  IMAD.MOV.U32 R27, RZ, RZ, 0x1 ;  /* 0x00000001ff1b7424 */ /* 0x000fe200078e00ff */
[----:B------:R-:W3:Y:S01]  /*0c40*/  LDC R24, c[0x0][0x658] ;  /* 0x00019600ff187b82 */ /* 0x000ee20000000800 */
[----:B------:R-:W-:Y:S01]  /*0c50*/  IMAD.IADD R5, R9, 0x1, R5 ;  /* 0x0000000109057824 */ /* 0x000fe200078e0205 */
[----:B0-----:R-:W-:Y:S01]  /*0c60*/  ISETP.NE.U32.AND P0, PT, R28, RZ, PT ;  /* 0x000000ff1c00720c */ /* 0x001fe20003f05070 */
[----:B------:R-:W-:-:S03]  /*0c70*/  IMAD.MOV.U32 R9, RZ, RZ, -0x1 ;  /* 0xffffffffff097424 */ /* 0x000fc600078e00ff */
[----:B------:R-:W-:Y:S02]  /*0c80*/  ISETP.NE.AND.EX P0, PT, R29, RZ, PT, P0 ;  /* 0x000000ff1d00720c */ /* 0x000fe40003f05300 */
[----:B------:R-:W0:Y:S01]  /*0c90*/  LDC R21, c[0x0][0x600] ;  /* 0x00018000ff157b82 */ /* 0x000e220000000800 */
[-CC-:B-1----:R-:W-:Y:S02]  /*0ca0*/  SHF.R.U64 R10, R8, R12.reuse, R5.reuse ;  /* 0x0000000c080a7219 */ /* 0x182fe40000001205 */
[----:B------:R-:W-:-:S05]  /*0cb0*/  SHF.R.U32.HI R5, RZ, R12, R5 ;  /* 0x0000000cff057219 */ /* 0x000fca0000011605 */
[----:B------:R-:W1:Y:S01]  /*0cc0*/  LDC R23, c[0x0][0x648] ;  /* 0x00019200ff177b82 */ /* 0x000e620000000800 */
[-CC-:B--2---:R-:W-:Y:S02]  /*0cd0*/  SHF.R.U64 R30, R10, R14.reuse, R5.reuse ;  /* 0x0000000e0a1e7219 */ /* 0x184fe40000001205 */
[----:B------:R-:W-:-:S05]  /*0ce0*/  SHF.R.U32.HI R5, RZ, R14, R5 ;  /* 0x0000000eff057219 */ /* 0x000fca0000011605 */
[----:B------:R-:W2:Y:S01]  /*0cf0*/  LDC R25, c[0x0][0x638] ;  /* 0x00018e00ff197b82 */ /* 0x000ea20000000800 */
[-CC-:B---3--:R-:W-:Y:S02]  /*0d00*/  SHF.R.U64 R14, R30, R24.reuse, R5.reuse ;  /* 0x000000181e0e7219 */ /* 0x188fe40000001205 */
[-C--:B------:R-:W-:Y:S02]  /*0d10*/  SHF.L.U32 R0, R9, R24.reuse, RZ ;  /* 0x0000001809007219 */ /* 0x080fe400000006ff */
[----:B------:R-:W-:Y:S01]  /*0d20*/  SHF.R.U32.HI R5, RZ, R24, R5 ;  /* 0x00000018ff057219 */ /* 0x000fe20000011605 */
[----:B------:R-:W-:Y:S01]  /*0d30*/  IMAD.MOV.U32 R4, RZ, RZ, R14 ;  /* 0x000000ffff047224 */ /* 0x000fe200078e000e */
[----:B------:R-:W-:Y:S01]  /*0d40*/  LOP3.LUT R7, RZ, R0, RZ, 0x33, !PT ;  /* 0x00000000ff077212 */ /* 0x000fe200078e33ff */
[----:B------:R-:W3:Y:S01]  /*0d50*/  LDC R26, c[0x0][0x610] ;  /* 0x00018400ff1a7b82 */ /* 0x000ee20000000800 */
[----:B------:R-:W-:Y:S05]  /*0d60*/  @!P0 BRA `(.L_x_10) ;  /* 0x0000000000288947 */ /* 0x000fea0003800000 */
[----:B------:R-:W4:Y:S02]  /*0d70*/  LDC R13, c[0x0][0x64c] ;  /* 0x00019300ff0d7b82 */ /* 0x000f240000000800 */
[----:B----4-:R-:W-:-:S05]  /*0d80*/  IADD3 R13, P0, R14, R13, RZ ;  /* 0x0000000d0e0d7210 */ /* 0x010fca0007f1e0ff */
        /* <DEDUP_REMOVED lines=8> */
.L_x_10:
[----:B-1----:R-:W-:Y:S01]  /*0e10*/  SHF.R.U64 R4, R4, R23, R5 ;  /* 0x0000001704047219 */ /* 0x002fe20000001205 */
[----:B0-----:R-:W-:Y:S01]  /*0e20*/  VIADD R5, R21, 0xffffffff ;  /* 0xffffffff15057836 */ /* 0x001fe20000000000 */
[----:B------:R-:W-:Y:S02]  /*0e30*/  SHF.L.U32 R0, R27, R24, RZ ;  /* 0x000000181b007219 */ /* 0x000fe400000006ff */
[----:B------:R-:W-:Y:S01]  /*0e40*/  LOP3.LUT R7, R30, R7, RZ, 0xc0, !PT ;  /* 0x000000071e077212 */ /* 0x000fe200078ec0ff */
[----:B------:R-:W-:Y:S01]  /*0e50*/  IMAD.MOV R8, RZ, RZ, -R4 ;  /* 0x000000ffff087224 */ /* 0x000fe200078e0a04 */
[----:B------:R-:W-:Y:S02]  /*0e60*/  SEL R3, R3, R20, !P1 ;  /* 0x0000001403037207 */ /* 0x000fe40004800000 */
[----:B------:R-:W-:Y:S01]  /*0e70*/  LOP3.LUT R5, R10, R5, RZ, 0xc0, !PT ;  /* 0x000000050a057212 */ /* 0x000fe200078ec0ff */
[----:B------:R-:W-:Y:S02]  /*0e80*/  IMAD R4, R0, R4, R7 ;  /* 0x0000000400047224 */ /* 0x000fe400078e0207 */
[----:B--2---:R-:W-:-:S02]  /*0e90*/  IMAD R0, R8, R25, R14 ;  /* 0x0000001908007224 */ /* 0x004fc400078e020e */
[----:B---3--:R-:W-:Y:S02]  /*0ea0*/  IMAD R3, R4, R26, R3 ;  /* 0x0000001a04037224 */ /* 0x008fe400078e0203 */
[----:B------:R-:W-:Y:S02]  /*0eb0*/  IMAD.MOV.U32 R7, RZ, RZ, 0x1 ;  /* 0x00000001ff077424 */ /* 0x000fe400078e00ff */
[----:B------:R-:W-:-:S03]  /*0ec0*/  IMAD R4, R0, R21, R5 ;  /* 0x0000001500047224 */ /* 0x000fc600078e0205 */
[----:B------:R-:W-:Y:S02]  /*0ed0*/  PRMT R0, R7, 0x7610, R0 ;  /* 0x0000761007007816 */ /* 0x000fe40000000000 */
[----:B------:R-:W-:Y:S02]  /*0ee0*/  SEL R100, R4, R3, !P1 ;  /* 0x0000000304647207 */ /* 0x000fe40004800000 */
[----:B------:R-:W-:-:S07]  /*0ef0*/  SEL R103, R3, R4, !P1 ;  /* 0x0000000403677207 */ /* 0x000fce0004800000 */
.L_x_8:
[----:B------:R-:W-:-:S08]  /*0f00*/  NOP ;  /* 0x0000000000007918 */ /* 0x000fd00000000000 */
[----:B------:R-:W0:Y:S02]  /*0f10*/  USETMAXREG.TRY_ALLOC.CTAPOOL UP0, 0xe8 ;  /* 0x000000e8000079c8 */ /* 0x000e240008000600 */
[----:B0-----:R-:W-:-:S13]  /*0f20*/  PLOP3.LUT P0, PT, PT, PT, UP0, 0x80, 0x0 ;  /* 0x000000000000781c */ /* 0x001fda0003f0f008 */
[----:B------:R-:W-:Y:S05]  /*0f30*/  @!P0 BRA `(.L_x_8) ;  /* 0xfffffffc00f08947 */ /* 0x000fea000383ffff */
[----:B------:R-:W-:Y:S01]  /*0f40*/  ULDC.64 UR4, c[0x0][0x598] ;  /* 0x0001660000047ab9 */ /* 0x000fe20000000a00 */
[----:B------:R-:W-:Y:S01]  /*0f50*/  ULDC.64 UR38, c[0x0][0x208] ;  /* 0x0000820000267ab9 */ /* 0x000fe20000000a00 */
[----:B------:R-:W-:-:S04]  /*0f60*/  ISETP.NE.U32.AND P0, PT, RZ, UR4, PT ;  /* 0x00000004ff007c0c */ /* 0x000fc8000bf05070 */
[----:B------:R-:W-:-:S13]  /*0f70*/  ISETP.NE.AND.EX P0, PT, RZ, UR5, PT, P0 ;  /* 0x00000005ff007c0c */ /* 0x000fda000bf05300 */
[----:B------:R-:W-:Y:S05]  /*0f80*/  @!P0 BRA `(.L_x_11) ;  /* 0x00000000001c8947 */ /* 0x000fea0003800000 */
[----:B------:R-:W0:Y:S02]  /*0f90*/  LDC.64 R4, c[0x0][0x598] ;  /* 0x00016600ff047b82 */ /* 0x000e240000000a00 */
[----:B0-----:R-:W2:Y:S02]  /*0fa0*/  LDG.E.64 R4, desc[UR38][R4.64] ;  /* 0x0000002604047981 */ /* 0x001ea4000c1e1b00 */
[----:B--2---:R-:W-:-:S04]  /*0fb0*/  ISETP.NE.U32.AND P0, PT, R4, RZ, PT ;  /* 0x000000ff0400720c */ /* 0x004fc80003f05070 */
[----:B------:R-:W-:-:S13]  /*0fc0*/  ISETP.NE.AND.EX P0, PT, R5, RZ, PT, P0 ;  /* 0x000000ff0500720c */ /* 0x000fda0003f05300 */
[----:B------:R-:W-:Y:S05]  /*0fd0*/  @!P0 BRA `(.L_x_11) ;  /* 0x0000000000088947 */ /* 0x000fea0003800000 */
[----:B------:R0:W5:Y:S01]  /*0fe0*/  LD.E R23, desc[UR38][R4.64] ;  /* 0x0000002604177980 */ /* 0x000162000c101900 */
[----:B------:R-:W-:Y:S05]  /*0ff0*/  BRA `(.L_x_12) ;  /* 0x0000000000247947 */ /* 0x000fea0003800000 */
.L_x_11:
[----:B------:R-:W-:Y:S02]  /*1000*/  ULDC.64 UR4, c[0x0][0x588] ;  /* 0x0001620000047ab9 */ /* 0x000fe40000000a00 */
[----:B------:R-:W-:-:S04]  /*1010*/  ISETP.NE.U32.AND P0, PT, RZ, UR4, PT ;  /* 0x00000004ff007c0c */ /* 0x000fc8000bf05070 */
[----:B------:R-:W-:-:S13]  /*1020*/  ISETP.NE.AND.EX P0, PT, RZ, UR5, PT, P0 ;  /* 0x00000005ff007c0c */ /* 0x000fda000bf05300 */
[----:B------:R-:W-:Y:S05]  /*1030*/  @!P0 BRA `(.L_x_13) ;  /* 0x00000000000c8947 */ /* 0x000fea0003800000 */
[----:B------:R-:W0:Y:S02]  /*1040*/  LDC.64 R4, c[0x0][0x588] ;  /* 0x00016200ff047b82 */ /* 0x000e240000000a00 */
[----:B0-----:R1:W5:Y:S01]  /*1050*/  LDG.E R23, desc[UR38][R4.64] ;  /* 0x0000002604177981 */ /* 0x001362000c1e1900 */
[----:B------:R-:W-:Y:S05]  /*1060*/  BRA `(.L_x_12) ;  /* 0x0000000000087947 */ /* 0x000fea0003800000 */
.L_x_13:
[----:B------:R-:W-:Y:S02]  /*1070*/  ULDC UR4, c[0x0][0x580] ;  /* 0x0001600000047ab9 */ /* 0x000fe40000000800 */
[----:B------:R-:W-:-:S07]  /*1080*/  IMAD.U32 R23, RZ, RZ, UR4 ;  /* 0x00000004ff177e24 */ /* 0x000fce000f8e00ff */
.L_x_12:
[----:B------:R-:W-:Y:S02]  /*1090*/  ULDC.64 UR4, c[0x0][0x5a0] ;  /* 0x0001680000047ab9 */ /* 0x000fe40000000a00 */
[----:B------:R-:W-:-:S04]  /*10a0*/  ISETP.NE.U32.AND P0, PT, RZ, UR4, PT ;  /* 0x00000004ff007c0c */ /* 0x000fc8000bf05070 */
[----:B------:R-:W-:-:S13]  /*10b0*/  ISETP.NE.AND.EX P0, PT, RZ, UR5, PT, P0 ;  /* 0x00000005ff007c0c */ /* 0x000fda000bf05300 */
[----:B------:R-:W-:Y:S05]  /*10c0*/  @!P0 BRA `(.L_x_14) ;  /* 0x00000000001c8947 */ /* 0x000fea0003800000 */
[----:B01----:R-:W0:Y:S02]  /*10d0*/  LDC.64 R4, c[0x0][0x5a0] ;  /* 0x00016800ff047b82 */ /* 0x003e240000000a00 */
[----:B0-----:R-:W2:Y:S02]  /*10e0*/  LDG.E.64 R4, desc[UR38][R4.64] ;  /* 0x0000002604047981 */ /* 0x001ea4000c1e1b00 */
[----:B--2---:R-:W-:-:S04]  /*10f0*/  ISETP.NE.U32.AND P0, PT, R4, RZ, PT ;  /* 0x000000ff0400720c */ /* 0x004fc80003f05070 */
[----:B------:R-:W-:-:S13]  /*1100*/  ISETP.NE.AND.EX P0, PT, R5, RZ, PT, P0 ;  /* 0x000000ff0500720c */ /* 0x000fda0003f05300 */
[----:B------:R-:W-:Y:S05]  /*1110*/  @!P0 BRA `(.L_x_14) ;  /* 0x0000000000088947 */ /* 0x000fea0003800000 */
[----:B------:R0:W5:Y:S01]  /*1120*/  LD.E R90, desc[UR38][R4.64] ;  /* 0x00000026045a7980 */ /* 0x000162000c101900 */
[----:B------:R-:W-:Y:S05]  /*1130*/  BRA `(.L_x_15) ;  /* 0x0000000000247947 */ /* 0x000fea0003800000 */
.L_x_14:
[----:B------:R-:W-:Y:S02]  /*1140*/  ULDC.64 UR4, c[0x0][0x590] ;  /* 0x0001640000047ab9 */ /* 0x000fe40000000a00 */
[----:B------:R-:W-:-:S04]  /*1150*/  ISETP.NE.U32.AND P0, PT, RZ, UR4, PT ;  /* 0x00000004ff007c0c */ /* 0x000fc8000bf05070 */
[----:B------:R-:W-:-:S13]  /*1160*/  ISETP.NE.AND.EX P0, PT, RZ, UR5, PT, P0 ;  /* 0x00000005ff007c0c */ /* 0x000fda000bf05300 */
[----:B------:R-:W-:Y:S05]  /*1170*/  @!P0 BRA `(.L_x_16) ;  /* 0x00000000000c8947 */ /* 0x000fea0003800000 */
[----:B------:R-:W2:Y:S02]  /*1180*/  LDC.64 R90, c[0x0][0x590] ;  /* 0x00016400ff5a7b82 */ /* 0x000ea40000000a00 */
[----:B--2---:R2:W5:Y:S01]  /*1190*/  LDG.E R90, desc[UR38][R90.64] ;  /* 0x000000265a5a7981 */ /* 0x004562000c1e1900 */
[----:B------:R-:W-:Y:S05]  /*11a0*/  BRA `(.L_x_15) ;  /* 0x0000000000087947 */ /* 0x000fea0003800000 */
.L_x_16:
[----:B------:R-:W-:Y:S02]  /*11b0*/  ULDC UR4, c[0x0][0x584] ;  /* 0x0001610000047ab9 */ /* 0x000fe40000000800 */
[----:B------:R-:W-:-:S07]  /*11c0*/  IMAD.U32 R90, RZ, RZ, UR4 ;  /* 0x00000004ff5a7e24 */ /* 0x000fce000f8e00ff */
.L_x_15:
[----:B------:R-:W-:-:S13]  /*11d0*/  LOP3.LUT P0, RZ, R0, 0xff, RZ, 0xc0, !PT ;  /* 0x000000ff00ff7812 */ /* 0x000fda000780c0ff */
[----:B------:R-:W-:Y:S05]  /*11e0*/  @!P0 EXIT ;  /* 0x000000000000894d */ /* 0x000fea0003800000 */
[----:B------:R-:W3:Y:S01]  /*11f0*/  LDC R93, c[0x0][0x658] ;  /* 0x00019600ff5d7b82 */ /* 0x000ee20000000800 */
[----:B------:R-:W-:Y:S01]  /*1200*/  ULDC.64 UR6, c[0x0][0x288] ;  /* 0x0000a20000067ab9 */ /* 0x000fe20000000a00 */
[----:B------:R-:W-:Y:S01]  /*1210*/  LOP3.LUT R6, R6, 0x1, RZ, 0xc0, !PT ;  /* 0x0000000106067812 */ /* 0x000fe200078ec0ff */
[----:B------:R-:W-:Y:S01]  /*1220*/  UIADD3 UR4, UR7, 0x3f, URZ ;  /* 0x0000003f07047890 */ /* 0x000fe2000fffe03f */
[----:B------:R-:W-:Y:S01]  /*1230*/  SHF.R.U32.HI R0, RZ, 0x2, R95 ;  /* 0x00000002ff007819 */ /* 0x000fe2000001165f */
[----:B------:R-:W-:Y:S01]  /*1240*/  IMAD.U32 R3, RZ, RZ, UR6 ;  /* 0x00000006ff037e24 */ /* 0x000fe2000f8e00ff */
[----:B------:R-:W-:Y:S01]  /*1250*/  SHF.R.U32.HI R11, RZ, 0x1, R11 ;  /* 0x00000001ff0b7819 */ /* 0x000fe2000001160b */
[----:B------:R-:W-:Y:S01]  /*1260*/  USHF.R.S32.HI UR5, URZ, 0x1f, UR4 ;  /* 0x0000001f3f057899 */ /* 0x000fe20008011404 */
[----:B01----:R-:W0:Y:S01]  /*1270*/  LDC.64 R4, c[0x0][0x5c8] ;  /* 0x00017200ff047b82 */ /* 0x003e220000000a00 */
[----:B------:R-:W-:Y:S01]  /*1280*/  LOP3.LUT R94, R95, 0x3, RZ, 0xc0, !PT ;  /* 0x000000035f5e7812 */ /* 0x000fe200078ec0ff */
[----:B------:R-:W-:Y:S01]  /*1290*/  IMAD.SHL.U32 R7, R6, 0x40, RZ ;  /* 0x0000004006077824 */ /* 0x000fe200078e00ff */
[----:B------:R-:W-:Y:S01]  /*12a0*/  LOP3.LUT R0, R0, 0x7, RZ, 0xc0, !PT ;  /* 0x0000000700007812 */ /* 0x000fe200078ec0ff */
[----:B------:R-:W-:Y:S01]  /*12b0*/  ULEA.HI UR5, UR5, UR4, URZ, 0x6 ;  /* 0x0000000405057291 */ /* 0x000fe2000f8f303f */
[----:B------:R-:W-:Y:S01]  /*12c0*/  LOP3.LUT R11, R11, 0x30, RZ, 0xc0, !PT ;  /* 0x000000300b0b7812 */ /* 0x000fe200078ec0ff */
[----:B------:R-:W-:Y:S01]  /*12d0*/  IMAD R94, R94, -0x2, R3 ;  /* 0xfffffffe5e5e7824 */ /* 0x000fe200078e0203 */
[--C-:B------:R-:W-:Y:S01]  /*12e0*/  LOP3.LUT R88, R7, 0x40, R0.reuse, 0xe2, !PT ;  /* 0x0000004007587812 */ /* 0x100fe200078ee200 */
[----:B------:R-:W1:Y:S01]  /*12f0*/  LDC R97, c[0x0][0x600] ;  /* 0x00018000ff617b82 */ /* 0x000e620000000800 */
[----:B------:R-:W-:Y:S01]  /*1300*/  IADD3 R3, RZ, -R11, -R0 ;  /* 0x8000000bff037210 */ /* 0x000fe20007ffe800 */
[----:B------:R-:W-:Y:S01]  /*1310*/  IMAD.MOV.U32 R0, RZ, RZ, -0x1 ;  /* 0xffffffffff007424 */ /* 0x000fe200078e00ff */
[----:B------:R-:W-:Y:S01]  /*1320*/  USHF.R.S32.HI UR43, URZ, 0x6, UR5 ;  /* 0x000000063f2b7899 */ /* 0x000fe20008011405 */
[----:B------:R-:W-:Y:S01]  /*1330*/  IMAD.MOV.U32 R8, RZ, RZ, 0x1 ;  /* 0x00000001ff087424 */ /* 0x000fe200078e00ff */
[C---:B------:R-:W-:Y:S01]  /*1340*/  LOP3.LUT R96, R95.reuse, 0x80, RZ, 0xc0, !PT ;  /* 0x000000805f607812 */ /* 0x040fe200078ec0ff */
[----:B------:R-:W-:Y:S01]  /*1350*/  IMAD R3, R6, -0x40, R3 ;  /* 0xffffffc006037824 */ /* 0x000fe200078e0203 */
[----:B------:R-:W-:Y:S01]  /*1360*/  UISETP.LT.AND UP0, UPT, UR43, 0x1, UPT ;  /* 0x000000012b00788c */ /* 0x000fe2000bf01270 */
[----:B---3--:R-:W-:Y:S01]  /*1370*/  SHF.L.U32 R0, R0, R93, RZ ;  /* 0x0000005d00007219 */ /* 0x008fe200000006ff */
[----:B------:R-:W-:Y:S01]  /*1380*/  ULDC UR4, c[0x0][0x284] ;  /* 0x0000a10000047ab9 */ /* 0x000fe20000000800 */
[----:B------:R-:W-:Y:S01]  /*1390*/  LOP3.LUT R88, R88, R11, RZ, 0xfc, !PT ;  /* 0x0000000b58587212 */ /* 0x000fe200078efcff */
[----:B------:R-:W-:Y:S01]  /*13a0*/  USEL UR44, UR43, 0x1, UP0 ;  /* 0x000000012b2c7887 */ /* 0x000fe20008000000 */
[----:B------:R-:W-:Y:S01]  /*13b0*/  SHF.L.U32 R93, R8, R93, RZ ;  /* 0x0000005d085d7219 */ /* 0x000fe200000006ff */
[----:B------:R-:W-:Y:S01]  /*13c0*/  IMAD.SHL.U32 R95, R95, 0x2, RZ ;  /* 0x000000025f5f7824 */ /* 0x000fe200078e00ff */
[----:B------:R-:W-:Y:S01]  /*13d0*/  LOP3.LUT R102, R18, 0x1, RZ, 0xfc, !PT ;  /* 0x0000000112667812 */ /* 0x000fe200078efcff */
[----:B------:R-:W-:Y:S01]  /*13e0*/  VIADD R99, R3, UR4 ;  /* 0x0000000403637c36 */ /* 0x000fe20008000000 */
[C---:B0-----:R-:W-:Y:S01]  /*13f0*/  SHF.L.U64.HI R92, R4.reuse, 0x3, R5 ;  /* 0x00000003045c7819 */ /* 0x041fe20000010205 */
[----:B--2---:R-:W-:Y:S01]  /*1400*/  IMAD.SHL.U32 R91, R4, 0x8, RZ ;  /* 0x00000008045b7824 */ /* 0x004fe200078e00ff */
[----:B------:R-:W-:Y:S01]  /*1410*/  SHF.R.U32.HI R96, RZ, 0x7, R96 ;  /* 0x00000007ff607819 */ /* 0x000fe20000011660 */
[----:B------:R-:W-:Y:S01]  /*1420*/  IMAD.MOV.U32 R89, RZ, RZ, RZ ;  /* 0x000000ffff597224 */ /* 0x000fe200078e00ff */
[----:B------:R-:W-:Y:S01]  /*1430*/  LOP3.LUT R98, RZ, R0, RZ, 0x33, !PT ;  /* 0x00000000ff627212 */ /* 0x000fe200078e33ff */
[----:B------:R-:W-:Y:S01]  /*1440*/  UIADD3 UR44, UR43, -UR44, URZ ;  /* 0x8000002c2b2c7290 */ /* 0x000fe2000fffe03f */
[----:B------:R-:W-:Y:S01]  /*1450*/  UMOV UR40, URZ ;  /* 0x0000003f00287c82 */ /* 0x000fe20008000000 */
[----:B-1----:R-:W-:Y:S01]  /*1460*/  VIADD R97, R97, 0xffffffff ;  /* 0xffffffff61617836 */ /* 0x002fe20000000000 */
[----:B------:R-:W-:-:S09]  /*1470*/  UMOV UR41, URZ ;  /* 0x0000003f00297c82 */ /* 0x000fd20008000000 */
.L_x_162:
[----:B0-----:R-:W0:Y:S01]  /*1480*/  SHFL.IDX PT, R0, R96, RZ, 0x1f ;  /* 0x00001fff60007589 */ /* 0x001e2200000e0000 */
[----:B-1----:R-:W1:Y:S01]  /*1490*/  S2UR UR7, SR_CgaCtaId ;  /* 0x00000000000779c3 */ /* 0x002e620000008800 */
[----:B------:R-:W-:Y:S01]  /*14a0*/  UMOV UR6, 0x400 ;  /* 0x0000040000067882 */ /* 0x000fe20000000000 */
[----:B0-----:R-:W-:Y:S01]  /*14b0*/  R2UR UR4, R0 ;  /* 0x00000000000472ca */ /* 0x001fe200000e0000 */
[----:B-1----:R-:W-:-:S12]  /*14c0*/  ULEA UR6, UR7, UR6, 0x18 ;  /* 0x0000000607067291 */ /* 0x002fd8000f8ec03f */
[----:B------:R-:W-:-:S04]  /*14d0*/  ULEA.HI UR5, UR4, UR4, URZ, 0x1 ;  /* 0x0000000404057291 */ /* 0x000fc8000f8f083f */
[----:B------:R-:W-:-:S04]  /*14e0*/  ULOP3.LUT UR5, UR5, 0x7fffe, URZ, 0xc0, !UPT ;  /* 0x0007fffe05057892 */ /* 0x000fc8000f8ec03f */
[----:B------:R-:W-:-:S03]  /*14f0*/  UIADD3 UR5, UR4, -UR5, URZ ;  /* 0x8000000504057290 */ /* 0x000fc6000fffe03f */
[----:B------:R-:W-:Y:S01]  /*1500*/  ULDC UR4, c[0x0][0x28c] ;  /* 0x0000a30000047ab9 */ /* 0x000fe20000000800 */
[----:B------:R-:W-:Y:S01]  /*1510*/  ULEA UR5, UR5, UR6, 0xd ;  /* 0x0000000605057291 */ /* 0x000fe2000f8e683f */
[----:B------:R-:W-:-:S03]  /*1520*/  ISETP.LT.AND P0, PT, RZ, UR4, PT ;  /* 0x00000004ff007c0c */ /* 0x000fc6000bf01270 */
[----:B------:R-:W-:-:S04]  /*1530*/  UIADD3 UR5, UR5, 0x100, URZ ;  /* 0x0000010005057890 */ /* 0x000fc8000fffe03f */
[----:B------:R-:W-:-:S04]  /*1540*/  USHF.R.U32.HI UR5, URZ, 0x4, UR5 ;  /* 0x000000043f057899 */ /* 0x000fc80008011605 */
[----:B------:R-:W-:Y:S02]  /*1550*/  ULOP3.LUT UR45, UR5, 0x3fff, URZ, 0xc0, !UPT ;  /* 0x00003fff052d7892 */ /* 0x000fe4000f8ec03f */
[----:B--2345:R-:W-:Y:S10]  /*1560*/  @P0 BRA `(.L_x_17) ;  /* 0x0000000000400947 */ /* 0x03cff40003800000 */
[----:B------:R-:W-:Y:S01]  /*1570*/  MOV R0, 0x0 ;  /* 0x0000000000007802 */ /* 0x000fe20000000f00 */
[----:B------:R-:W-:Y:S01]  /*1580*/  ULDC.64 UR4, c[0x4][0x68] ;  /* 0x01001a0000047ab9 */ /* 0x000fe20000000a00 */
[----:B------:R-:W-:Y:S01]  /*1590*/  ULDC.64 UR6, c[0x4][0x8] ;  /* 0x0100020000067ab9 */ /* 0x000fe20000000a00 */
[----:B------:R-:W-:Y:S01]  /*15a0*/  IMAD.U32 R4, RZ, RZ, UR4 ;  /* 0x00000004ff047e24 */ /* 0x000fe2000f8e00ff */
[----:B------:R0:W1:Y:S01]  /*15b0*/  LDC.64 R14, c[0x4][R0] ;  /* 0x01000000000e7b82 */ /* 0x0000620000000a00 */
[----:B------:R-:W-:Y:S01]  /*15c0*/  IMAD.U32 R5, RZ, RZ, UR5 ;  /* 0x00000005ff057e24 */ /* 0x000fe2000f8e00ff */
[----:B------:R-:W-:Y:S01]  /*15d0*/  ULDC.64 UR4, c[0x4][0x70] ;  /* 0x01001c0000047ab9 */ /* 0x000fe20000000a00 */
[----:B------:R-:W-:Y:S02]  /*15e0*/  IMAD.U32 R10, RZ, RZ, UR6 ;  /* 0x00000006ff0a7e24 */ /* 0x000fe4000f8e00ff */
[----:B------:R-:W-:Y:S02]  /*15f0*/  IMAD.U32 R6, RZ, RZ, UR4 ;  /* 0x00000004ff067e24 */ /* 0x000fe4000f8e00ff */
[----:B------:R-:W-:-:S02]  /*1600*/  IMAD.U32 R7, RZ, RZ, UR5 ;  /* 0x00000005ff077e24 */ /* 0x000fc4000f8e00ff */
[----:B------:R-:W-:Y:S02]  /*1610*/  IMAD.U32 R11, RZ, RZ, UR7 ;  /* 0x00000007ff0b7e24 */ /* 0x000fe4000f8e00ff */
[----:B------:R-:W-:Y:S02]  /*1620*/  IMAD.MOV.U32 R8, RZ, RZ, 0x1e1 ;  /* 0x000001e1ff087424 */ /* 0x000fe400078e00ff */
[----:B------:R-:W-:Y:S02]  /*1630*/  IMAD.MOV.U32 R12, RZ, RZ, 0x1 ;  /* 0x00000001ff0c7424 */ /* 0x000fe400078e00ff */
[----:B0-----:R-:W-:-:S07]  /*1640*/  IMAD.MOV.U32 R13, RZ, RZ, RZ ;  /* 0x000000ffff0d7224 */ /* 0x001fce00078e00ff */
[----:B------:R-:W-:-:S07]  /*1650*/  LEPC R20, `(.L_x_17) ;  /* 0x000000001014794e */ /* 0x000fce0000000000 */
[----:B-1---5:R-:W-:Y:S05]  /*1660*/  CALL.ABS.NOINC R14 ;  /* 0x000000000e007343 */ /* 0x022fea0003c00000 */
.L_x_17:
[----:B------:R-:W-:-:S13]  /*1670*/  ISETP.NE.AND P0, PT, R102, 0x3, PT ;  /* 0x000000036600780c */ /* 0x000fda0003f05270 */
[----:B------:R-:W-:Y:S05]  /*1680*/  @!P0 BRA `(.L_x_18) ;  /* 0x0000000000048947 */ /* 0x000fea0003800000 */
[----:B------:R-:W-:Y:S01]  /*1690*/  BPT.TRAP 0x1 ;  /* 0x000000040000795c */ /* 0x000fe20000300000 */
.L_x_18:
[----:B------:R-:W0:Y:S01]  /*16a0*/  S2UR UR5, SR_CgaCtaId ;  /* 0x00000000000579c3 */ /* 0x000e220000008800 */
[----:B------:R-:W-:Y:S01]  /*16b0*/  UMOV UR4, 0x400 ;  /* 0x0000040000047882 */ /* 0x000fe20000000000 */
[----:B------:R-:W-:Y:S02]  /*16c0*/  IMAD.U32 R0, RZ, RZ, UR40 ;  /* 0x00000028ff007e24 */ /* 0x000fe4000f8e00ff */
[----:B------:R-:W-:-:S03]  /*16d0*/  IMAD.U32 R3, RZ, RZ, UR41 ;  /* 0x00000029ff037e24 */ /* 0x000fc6000f8e00ff */
[----:B------:R-:W-:Y:S01]  /*16e0*/  SHF.L.U32 R0, R0, 0x1f, RZ ;  /* 0x0000001f00007819 */ /* 0x000fe200000006ff */
[----:B0-----:R-:W-:-:S06]  /*16f0*/  ULEA UR4, UR5, UR4, 0x18 ;  /* 0x0000000405047291 */ /* 0x001fcc000f8ec03f */
[----:B------:R-:W-:-:S04]  /*1700*/  IMAD.U32 R6, RZ, RZ, UR4 ;  /* 0x00000004ff067e24 */ /* 0x000fc8000f8e00ff */
[----:B------:R-:W-:-:S04]  /*1710*/  IMAD R3, R3, 0x8, R6 ;  /* 0x0000000803037824 */ /* 0x000fc800078e0206 */
[----:B------:R0:W1:Y:S01]  /*1720*/  SYNCS.PHASECHK.TRANS64.TRYWAIT P1, [R3+URZ], R0 ;  /* 0x00000000030075a7 */ /* 0x000062000802017f */
[----:B------:R-:W-:Y:S05]  /*1730*/  @!P0 BRA `(.L_x_19) ;  /* 0x0000000000048947 */ /* 0x000fea0003800000 */
[----:B------:R-:W-:Y:S01]  /*1740*/  BPT.TRAP 0x1 ;  /* 0x000000040000795c */ /* 0x000fe20000300000 */
.L_x_19:
[----:B------:R-:W-:-:S05]  /*1750*/  IMAD.U32 R4, RZ, RZ, UR44 ;  /* 0x0000002cff047e24 */ /* 0x000fca000f8e00ff */
[----:B------:R-:W-:Y:S01]  /*1760*/  ISETP.GE.AND P2, PT, R4, 0x1, PT ;  /* 0x000000010400780c */ /* 0x000fe20003f46270 */
[----:B-1----:R-:W-:-:S12]  /*1770*/  @P1 BRA `(.L_x_20) ;  /* 0x0000000000081947 */ /* 0x002fd80003800000 */
[----:B------:R-:W1:Y:S02]  /*1780*/  SYNCS.PHASECHK.TRANS64.TRYWAIT P1, [R3+URZ], R0 ;  /* 0x00000000030075a7 */ /* 0x000e64000802017f */
[----:B-1----:R-:W-:Y:S05]  /*1790*/  @!P1 BRA `(.L_x_21) ;  /* 0x0000006400d49947 */ /* 0x002fea0003800000 */
.L_x_20:
[----:B------:R-:W-:Y:S05]  /*17a0*/  WARPSYNC.ALL ;  /* 0x0000000000007948 */ /* 0x000fea0003800000 */
[----:B------:R-:W-:Y:S01]  /*17b0*/  R2UR UR4, R6 ;  /* 0x00000000060472ca */ /* 0x000fe200000e0000 */
[----:B------:R-:W-:Y:S01]  /*17c0*/  ULEA UR5, UR41, UR45, 0xa ;  /* 0x0000002d29057291 */ /* 0x000fe2000f8e503f */
[----:B------:R-:W-:Y:S01]  /*17d0*/  WARPGROUP.ARRIVE ;  /* 0x00000000000079c5 */ /* 0x000fe20000000000 */
[----:B------:R-:W-:Y:S01]  /*17e0*/  UMOV UR9, 0x40000040 ;  /* 0x4000004000097882 */ /* 0x000fe20000000000 */
[----:B------:R-:W-:-:S04]  /*17f0*/  UMOV UR11, 0x40000040 ;  /* 0x40000040000b7882 */ /* 0x000fc80000000000 */
[----:B------:R-:W-:-:S05]  /*1800*/  UMOV UR8, UR5 ;  /* 0x0000000500087c82 */ /* 0x000fca0008000000 */
[----:B------:R-:W-:-:S04]  /*1810*/  UIADD3 UR4, UR4, 0x10100, URZ ;  /* 0x0001010004047890 */ /* 0x000fc8000fffe03f */
[----:B------:R-:W-:-:S04]  /*1820*/  USHF.R.U32.HI UR4, URZ, 0x4, UR4 ;  /* 0x000000043f047899 */ /* 0x000fc80008011604 */
[----:B------:R-:W-:-:S04]  /*1830*/  ULOP3.LUT UR4, UR4, 0x3fff, URZ, 0xc0, !UPT ;  /* 0x00003fff04047892 */ /* 0x000fc8000f8ec03f */
[----:B------:R-:W-:-:S04]  /*1840*/  ULOP3.LUT UR4, UR4, 0x10000, URZ, 0xfc, !UPT ;  /* 0x0001000004047892 */ /* 0x000fc8000f8efc3f */
[----:B------:R-:W-:-:S07]  /*1850*/  ULEA UR6, UR41, UR4, 0xa ;  /* 0x0000000429067291 */ /* 0x000fce000f8e503f */
[----:B------:R-:W-:Y:S02]  /*1860*/  UMOV UR10, UR6 ;  /* 0x00000006000a7c82 */ /* 0x000fe40008000000 */
[----:B------:R-:W-:Y:S01]  /*1870*/  HGMMA.64x128x16.F32 R24, gdesc[UR8].tnspA, RZ, !UPT, gsb0 ;  /* 0x21e00000081879f0 */ /* 0x000fe2000c0008ff */
[----:B------:R-:W-:Y:S02]  /*1880*/  UIADD3 UR8, UR5, 0x80, URZ ;  /* 0x0000008005087890 */ /* 0x000fe4000fffe03f */
[----:B------:R-:W-:Y:S01]  /*1890*/  UIADD3 UR10, UR6, 0x2, URZ ;  /* 0x00000002060a7890 */ /* 0x000fe2000fffe03f */
[----:B------:R-:W-:Y:S01]  /*18a0*/  UMOV UR9, 0x40000040 ;  /* 0x4000004000097882 */ /* 0x000fe20000000000 */
[----:B------:R-:W-:Y:S01]  /*18b0*/  UMOV UR11, 0x40000040 ;  /* 0x40000040000b7882 */ /* 0x000fe20000000000 */
[----:B------:R-:W-:Y:S02]  /*18c0*/  WARPGROUP.DEPBAR.LE gsb0, 0x0 ;  /* 0x00008000000079c5 */ /* 0x000fe40000010000 */
[----:B------:R-:W-:-:S06]  /*18d0*/  WARPGROUP.ARRIVE ;  /* 0x00000000000079c5 */ /* 0x000fcc0000000000 */
[----:B------:R-:W-:Y:S01]  /*18e0*/  HGMMA.64x128x16.F32 R24, gdesc[UR8].tnspA, R24, gsb0 ;  /* 0x21e00000081879f0 */ /* 0x000fe20008000818 */
        /* <DEDUP_REMOVED lines=13> */
[----:B------:R-:W-:Y:S03]  /*19c0*/  HGMMA.64x128x16.F32 R24, gdesc[UR8].tnspA, R24, gsb0 ;  /* 0x21e00000081879f0 */ /* 0x000fe60008000818 */
[----:B------:R-:W-:Y:S02]  /*19d0*/  WARPGROUP.DEPBAR.LE gsb0, 0x0 ;  /* 0x00008000000079c5 */ /* 0x000fe40000010000 */
[----:B------:R-:W-:Y:S05]  /*19e0*/  @!P2 BRA `(.L_x_22) ;  /* 0x000000040028a947 */ /* 0x000fea0003800000 */
[----:B------:R-:W-:Y:S01]  /*19f0*/  UIADD3 UR5, UR41, 0x1, URZ ;  /* 0x0000000129057890 */ /* 0x000fe2000fffe03f */
[----:B01----:R-:W-:Y:S02]  /*1a00*/  IMAD.U32 R0, RZ, RZ, UR44 ;  /* 0x0000002cff007e24 */ /* 0x003fe4000f8e00ff */
[----:B------:R-:W-:Y:S01]  /*1a10*/  IMAD.U32 R3, RZ, RZ, UR41 ;  /* 0x00000029ff037e24 */ /* 0x000fe2000f8e00ff */
[----:B------:R-:W-:-:S04]  /*1a20*/  UISETP.NE.AND UP0, UPT, UR5, 0x4, UPT ;  /* 0x000000040500788c */ /* 0x000fc8000bf05270 */
[----:B------:R-:W-:Y:S02]  /*1a30*/  USEL UR6, URZ, 0x1, UP0 ;  /* 0x000000013f067887 */ /* 0x000fe40008000000 */
[----:B------:R-:W-:Y:S02]  /*1a40*/  USEL UR5, UR5, URZ, UP0 ;  /* 0x0000003f05057287 */ /* 0x000fe40008000000 */
[----:B------:R-:W-:-:S06]  /*1a50*/  ULOP3.LUT UR6, UR40, UR6, URZ, 0x3c, !UPT ;  /* 0x0000000628067292 */ /* 0x000fcc000f8e3c3f */
[----:B------:R-:W-:-:S07]  /*1a60*/  IMAD.U32 R7, RZ, RZ, UR6 ;  /* 0x00000006ff077e24 */ /* 0x000fce000f8e00ff */
.L_x_29:
[----:B------:R-:W-:Y:S05]  /*1a70*/  @!P0 BRA `(.L_x_23) ;  /* 0x0000000000048947 */ /* 0x000fea0003800000 */
[----:B------:R-:W-:Y:S01]  /*1a80*/  BPT.TRAP 0x1 ;  /* 0x000000040000795c */ /* 0x000fe20000300000 */
.L_x_23:
[----:B------:R-:W0:Y:S01]  /*1a90*/  S2UR UR7, SR_CgaCtaId ;  /* 0x00000000000779c3 */ /* 0x000e220000008800 */
[----:B------:R-:W-:Y:S01]  /*1aa0*/  UMOV UR6, 0x400 ;  /* 0x0000040000067882 */ /* 0x000fe20000000000 */
[----:B------:R-:W-:Y:S01]  /*1ab0*/  IMAD.U32 R5, RZ, RZ, UR5 ;  /* 0x00000005ff057e24 */ /* 0x000fe2000f8e00ff */
[----:B------:R-:W-:Y:S01]  /*1ac0*/  SHF.L.U32 R4, R7, 0x1f, RZ ;  /* 0x0000001f07047819 */ /* 0x000fe200000006ff */
[----:B0-----:R-:W-:-:S06]  /*1ad0*/  ULEA UR6, UR7, UR6, 0x18 ;  /* 0x0000000607067291 */ /* 0x001fcc000f8ec03f */
[----:B------:R-:W-:-:S04]  /*1ae0*/  IMAD.U32 R6, RZ, RZ, UR6 ;  /* 0x00000006ff067e24 */ /* 0x000fc8000f8e00ff */
[----:B------:R-:W-:-:S04]  /*1af0*/  IMAD R5, R5, 0x8, R6 ;  /* 0x0000000805057824 */ /* 0x000fc800078e0206 */
[----:B------:R0:W1:Y:S01]  /*1b00*/  SYNCS.PHASECHK.TRANS64.TRYWAIT P1, [R5+URZ], R4 ;  /* 0x00000004050075a7 */ /* 0x000062000802017f */
[----:B------:R-:W-:Y:S05]  /*1b10*/  @!P0 BRA `(.L_x_24) ;  /* 0x0000000000048947 */ /* 0x000fea0003800000 */
[----:B------:R-:W-:Y:S01]  /*1b20*/  BPT.TRAP 0x1 ;  /* 0x000000040000795c */ /* 0x000fe20000300000 */
.L_x_24:
[----:B-1----:R-:W-:Y:S05]  /*1b30*/  @P1 BRA `(.L_x_25) ;  /* 0x0000000000081947 */ /* 0x002fea0003800000 */
[----:B------:R-:W1:Y:S02]  /*1b40*/  SYNCS.PHASECHK.TRANS64.TRYWAIT P1, [R5+URZ], R4 ;  /* 0x00000004050075a7 */ /* 0x000e64000802017f */
[----:B-1----:R-:W-:Y:S05]  /*1b50*/  @!P1 BRA `(.L_x_26) ;  /* 0x0000006000f89947 */ /* 0x002fea0003800000 */
.L_x_25:
[----:B------:R-:W-:Y:S01]  /*1b60*/  ULEA UR6, UR5, UR45, 0xa ;  /* 0x0000002d05067291 */ /* 0x000fe2000f8e503f */
[----:B------:R-:W-:Y:S01]  /*1b70*/  WARPGROUP.ARRIVE ;  /* 0x00000000000079c5 */ /* 0x000fe20000000000 */
[----:B------:R-:W-:Y:S01]  /*1b80*/  ULEA UR7, UR5, UR4, 0xa ;  /* 0x0000000405077291 */ /* 0x000fe2000f8e503f */
[----:B------:R-:W-:Y:S01]  /*1b90*/  UMOV UR9, 0x40000040 ;  /* 0x4000004000097882 */ /* 0x000fe20000000000 */
[----:B------:R-:W-:-:S03]  /*1ba0*/  UMOV UR11, 0x40000040 ;  /* 0x40000040000b7882 */ /* 0x000fc60000000000 */
[----:B------:R-:W-:Y:S02]  /*1bb0*/  UMOV UR8, UR6 ;  /* 0x0000000600087c82 */ /* 0x000fe40008000000 */
[----:B------:R-:W-:Y:S02]  /*1bc0*/  UMOV UR10, UR7 ;  /* 0x00000007000a7c82 */ /* 0x000fe40008000000 */
[----:B------:R-:W-:Y:S01]  /*1bd0*/  HGMMA.64x128x16.F32 R24, gdesc[UR8].tnspA, R24, gsb0 ;  /* 0x21e00000081879f0 */ /* 0x000fe20008000818 */
[----:B------:R-:W-:Y:S02]  /*1be0*/  UIADD3 UR8, UR6, 0x80, URZ ;  /* 0x0000008006087890 */ /* 0x000fe4000fffe03f */
[----:B------:R-:W-:Y:S01]  /*1bf0*/  UIADD3 UR10, UR7, 0x2, URZ ;  /* 0x00000002070a7890 */ /* 0x000fe2000fffe03f */
[----:B------:R-:W-:Y:S01]  /*1c00*/  UMOV UR9, 0x40000040 ;  /* 0x4000004000097882 */ /* 0x000fe20000000000 */
[----:B------:R-:W-:Y:S01]  /*1c10*/  UMOV UR11, 0x40000040 ;  /* 0x40000040000b7882 */ /* 0x000fe20000000000 */
[----:B------:R-:W-:-:S02]  /*1c20*/  WARPGROUP.DEPBAR.LE gsb0, 0x0 ;  /* 0x00008000000079c5 */ /* 0x000fc40000010000 */
        /* <DEDUP_REMOVED lines=18> */
[----:B------:R-:W-:Y:S01]  /*1d50*/  BPT.TRAP 0x1 ;  /* 0x000000040000795c */ /* 0x000fe20000300000 */
.L_x_27:
[----:B------:R-:W-:-:S13]  /*1d60*/  ISETP.NE.AND P1, PT, R22, RZ, PT ;  /* 0x000000ff1600720c */ /* 0x000fda0003f25270 */
[----:B01----:R-:W-:-:S04]  /*1d70*/  @P1 IMAD R4, R3, 0x8, R6 ;  /* 0x0000000803041824 */ /* 0x003fc800078e0206 */
[----:B------:R-:W-:-:S05]  /*1d80*/  @P1 VIADD R4, R4, 0x20 ;  /* 0x0000002004041836 */ /* 0x000fca0000000000 */
[----:B------:R-:W-:-:S04]  /*1d90*/  @P1 PRMT R4, R19, 0x654, R4 ;  /* 0x0000065413041816 */ /* 0x000fc80000000004 */
[----:B------:R0:W-:Y:S01]  /*1da0*/  @P1 SYNCS.ARRIVE.TRANS64.RED.A1T0 RZ, [R4+URZ], RZ ;  /* 0x000000ff04ff19a7 */ /* 0x0001e2000810043f */
[----:B------:R-:W-:-:S13]  /*1db0*/  ISETP.GT.U32.AND P1, PT, R18, 0x1, PT ;  /* 0x000000011200780c */ /* 0x000fda0003f24070 */
[----:B0-----:R-:W-:Y:S05]  /*1dc0*/  @P1 BRA `(.L_x_28) ;  /* 0x0000000000041947 */ /* 0x001fea0003800000 */
[----:B------:R-:W-:Y:S01]  /*1dd0*/  BPT.TRAP 0x1 ;  /* 0x000000040000795c */ /* 0x000fe20000300000 */
.L_x_28:
[----:B------:R-:W-:Y:S01]  /*1de0*/  UIADD3 UR5, UR5, 0x1, URZ ;  /* 0x0000000105057890 */ /* 0x000fe2000fffe03f */
[C---:B------:R-:W-:Y:S01]  /*1df0*/  ISETP.GT.AND P2, PT, R0.reuse, 0x1, PT ;  /* 0x000000010000780c */ /* 0x040fe20003f44270 */
[----:B------:R-:W-:Y:S02]  /*1e00*/  VIADD R3, R3, 0x1 ;  /* 0x0000000103037836 */ /* 0x000fe40000000000 */
[----:B------:R-:W-:Y:S01]  /*1e10*/  UISETP.NE.AND UP0, UPT, UR5, 0x4, UPT ;  /* 0x000000040500788c */ /* 0x000fe2000bf05270 */
[----:B------:R-:W-:Y:S02]  /*1e20*/  VIADD R0, R0, 0xffffffff ;  /* 0xffffffff00007836 */ /* 0x000fe40000000000 */
[C---:B------:R-:W-:Y:S01]  /*1e30*/  ISETP.NE.AND P1, PT, R3.reuse, 0x4, PT ;  /* 0x000000040300780c */ /* 0x040fe20003f25270 */
[----:B------:R-:W-:Y:S02]  /*1e40*/  USEL UR6, URZ, 0x1, UP0 ;  /* 0x000000013f067887 */ /* 0x000fe40008000000 */
[----:B------:R-:W-:Y:S01]  /*1e50*/  USEL UR5, UR5, URZ, UP0 ;  /* 0x0000003f05057287 */ /* 0x000fe20008000000 */
[----:B------:R-:W-:-:S03]  /*1e60*/  SEL R3, R3, RZ, P1 ;  /* 0x000000ff03037207 */ /* 0x000fc60000800000 */
[----:B------:R-:W-:Y:S01]  /*1e70*/  LOP3.LUT R7, R7, UR6, RZ, 0x3c, !PT ;  /* 0x0000000607077c12 */ /* 0x000fe2000f8e3cff */
[----:B------:R-:W-:Y:S07]  /*1e80*/  @P2 BRA `(.L_x_29) ;  /* 0xfffffff800f82947 */ /* 0x000fee000383ffff */
.L_x_22:
[----:B01----:R-:W0:Y:S02]  /*1e90*/  LDC R0, c[0x0][0x28c] ;  /* 0x0000a300ff007b82 */ /* 0x003e240000000800 */
[----:B0-----:R-:W-:-:S13]  /*1ea0*/  ISETP.GE.AND P1, PT, R0, 0x1, PT ;  /* 0x000000010000780c */ /* 0x001fda0003f26270 */
[----:B------:R-:W-:Y:S05]  /*1eb0*/  @!P1 BRA `(.L_x_30) ;  /* 0x0000000000389947 */ /* 0x000fea0003800000 */
[----:B------:R-:W-:Y:S05]  /*1ec0*/  @!P0 BRA `(.L_x_31) ;  /* 0x0000000000048947 */ /* 0x000fea0003800000 */
[----:B------:R-:W-:Y:S01]  /*1ed0*/  BPT.TRAP 0x1 ;  /* 0x000000040000795c */ /* 0x000fe20000300000 */
.L_x_31:
[----:B------:R-:W-:-:S13]  /*1ee0*/  ISETP.NE.AND P0, PT, R22, RZ, PT ;  /* 0x000000ff1600720c */ /* 0x000fda0003f05270 */
[----:B------:R-:W-:-:S05]  /*1ef0*/  VOTEU.ANY UP0, P0 ;  /* 0x00000000003f7886 */ /* 0x000fca0000000100 */
[----:B------:R-:W-:-:S06]  /*1f00*/  @UP0 UIADD3 UR4, UR44, UR41, URZ ;  /* 0x000000292c040290 */ /* 0x000fcc000fffe03f */
[----:B------:R-:W-:-:S04]  /*1f10*/  IMAD.U32 R0, RZ, RZ, UR4 ;  /* 0x00000004ff007e24 */ /* 0x000fc8000f8e00ff */
[----:B------:R-:W-:-:S05]  /*1f20*/  @P0 IMAD.SHL.U32 R0, R0, 0x8, RZ ;  /* 0x0000000800000824 */ /* 0x000fca00078e00ff */
[----:B------:R-:W-:-:S04]  /*1f30*/  @P0 LOP3.LUT R0, R0, 0x18, RZ, 0xc0, !PT ;  /* 0x0000001800000812 */ /* 0x000fc800078ec0ff */
[----:B------:R-:W-:-:S04]  /*1f40*/  @P0 IADD3 R0, R6, 0x20, R0 ;  /* 0x0000002006000810 */ /* 0x000fc80007ffe000 */
[----:B------:R-:W-:-:S04]  /*1f50*/  @P0 PRMT R0, R19, 0x654, R0 ;  /* 0x0000065413000816 */ /* 0x000fc80000000000 */
[----:B------:R0:W-:Y:S01]  /*1f60*/  @P0 SYNCS.ARRIVE.TRANS64.RED.A1T0 RZ, [R0+URZ], RZ ;  /* 0x000000ff00ff09a7 */ /* 0x0001e2000810043f */
[----:B------:R-:W-:-:S13]  /*1f70*/  ISETP.GT.U32.AND P0, PT, R18, 0x1, PT ;  /* 0x000000011200780c */ /* 0x000fda0003f04070 */
[----:B0-----:R-:W-:Y:S05]  /*1f80*/  @P0 BRA `(.L_x_30) ;  /* 0x0000000000040947 */ /* 0x001fea0003800000 */
[----:B------:R-:W-:Y:S01]  /*1f90*/  BPT.TRAP 0x1 ;  /* 0x000000040000795c */ /* 0x000fe20000300000 */
.L_x_30:
[----:B------:R-:W-:Y:S01]  /*1fa0*/  IMAD.SHL.U32 R100, R100, 0x80, RZ ;  /* 0x0000008064647824 */ /* 0x000fe200078e00ff */
[----:B------:R-:W-:Y:S01]  /*1fb0*/  ULDC UR6, c[0x0][0x288] ;  /* 0x0000a20000067ab9 */ /* 0x000fe20000000800 */
[----:B------:R-:W-:Y:S01]  /*1fc0*/  SHF.R.S32.HI R11, RZ, 0x1f, R101 ;  /* 0x0000001fff0b7819 */ /* 0x000fe20000011465 */
[C---:B------:R-:W-:Y:S01]  /*1fd0*/  IMAD.SHL.U32 R6, R103.reuse, 0x80, RZ ;  /* 0x0000008067067824 */ /* 0x040fe200078e00ff */
[----:B------:R-:W-:Y:S01]  /*1fe0*/  ULDC.64 UR4, c[0x0][0x5d0] ;  /* 0x0001740000047ab9 */ /* 0x000fe20000000a00 */
[C---:B------:R-:W-:Y:S01]  /*1ff0*/  LOP3.LUT R8, R100.reuse, 0x6, R95, 0xf8, !PT ;  /* 0x0000000664087812 */ /* 0x040fe200078ef85f */
[----:B------:R-:W-:Y:S01]  /*2000*/  IMAD.WIDE R104, R103, 0x80, R88 ;  /* 0x0000008067687825 */ /* 0x000fe200078e0258 */
[----:B------:R-:W-:Y:S01]  /*2010*/  ISETP.GE.AND P0, PT, R100, UR6, PT ;  /* 0x0000000664007c0c */ /* 0x000fe2000bf06270 */
[----:B------:R-:W-:Y:S01]  /*2020*/  ULDC UR6, c[0x0][0x284] ;  /* 0x0000a10000067ab9 */ /* 0x000fe20000000800 */
[----:B------:R-:W-:Y:S01]  /*2030*/  SHF.R.S32.HI R9, RZ, 0x1f, R8 ;  /* 0x0000001fff097819 */ /* 0x000fe20000011408 */
[----:B------:R-:W-:Y:S01]  /*2040*/  IMAD R0, R11, UR4, RZ ;  /* 0x000000040b007c24 */ /* 0x000fe2000f8e02ff */
[----:B------:R-:W-:-:S03]  /*2050*/  ISETP.GE.OR P0, PT, R6, UR6, P0 ;  /* 0x0000000606007c0c */ /* 0x000fc60008706670 */
[C---:B------:R-:W-:Y:S02]  /*2060*/  IMAD R3, R101.reuse, UR5, R0 ;  /* 0x0000000565037c24 */ /* 0x040fe4000f8e0200 */
[----:B------:R-:W-:Y:S01]  /*2070*/  IMAD.WIDE.U32 R4, R101, UR4, R8 ;  /* 0x0000000465047c25 */ /* 0x000fe2000f8e0008 */
[----:B------:R-:W-:-:S03]  /*2080*/  ULDC.64 UR4, c[0x0][0x5c8] ;  /* 0x0001720000047ab9 */ /* 0x000fc60000000a00 */
[----:B------:R-:W-:Y:S02]  /*2090*/  IMAD R7, R105, UR4, RZ ;  /* 0x0000000469077c24 */ /* 0x000fe4000f8e02ff */
[----:B------:R-:W-:Y:S02]  /*20a0*/  IMAD.IADD R5, R5, 0x1, R3 ;  /* 0x0000000105057824 */ /* 0x000fe400078e0203 */
[C---:B------:R-:W-:Y:S02]  /*20b0*/  IMAD R7, R104.reuse, UR5, R7 ;  /* 0x0000000568077c24 */ /* 0x040fe4000f8e0207 */
[----:B------:R-:W-:-:S04]  /*20c0*/  IMAD.WIDE.U32 R106, R104, UR4, R4 ;  /* 0x00000004686a7c25 */ /* 0x000fc8000f8e0004 */
[----:B------:R-:W-:Y:S01]  /*20d0*/  IMAD.MOV.U32 R0, RZ, RZ, -0x1 ;  /* 0xffffffffff007424 */ /* 0x000fe200078e00ff */
[----:B------:R-:W-:Y:S06]  /*20e0*/  @P0 BRA `(.L_x_32) ;  /* 0x00000040001c0947 */ /* 0x000fec0003800000 */
[----:B-----5:R-:W-:Y:S01]  /*20f0*/  FSETP.NEU.AND P0, PT, R90, RZ, PT ;  /* 0x000000ff5a00720b */ /* 0x020fe20003f0d000 */
[----:B------:R-:W-:Y:S01]  /*2100*/  IMAD.IADD R4, R94, 0x1, -R100 ;  /* 0x000000015e047824 */ /* 0x000fe200078e0a64 */
[----:B------:R-:W-:Y:S01]  /*2110*/  BSSY B0, `(.L_x_32) ;  /* 0x0000404000007945 */ /* 0x000fe20003800000 */
[----:B------:R-:W-:Y:S02]  /*2120*/  IMAD.IADD R3, R99, 0x1, -R6 ;  /* 0x0000000163037824 */ /* 0x000fe400078e0a06 */
[----:B------:R-:W-:Y:S01]  /*2130*/  IMAD.IADD R103, R107, 0x1, R7 ;  /* 0x000000016b677824 */ /* 0x000fe200078e0207 */
[----:B------:R-:W-:-:S04]  /*2140*/  ISETP.GT.AND P2, PT, R4, RZ, PT ;  /* 0x000000ff0400720c */ /* 0x000fc80003f44270 */
[----:B------:R-:W-:-:S03]  /*2150*/  ISETP.GT.AND P1, PT, R3, RZ, P2 ;  /* 0x000000ff0300720c */ /* 0x000fc60001724270 */
[----:B------:R-:W-:Y:S10]  /*2160*/  @!P0 BRA `(.L_x_33) ;  /* 0x0000002c00288947 */ /* 0x000ff40003800000 */
[----:B------:R-:W0:Y:S01]  /*2170*/  LDC.64 R110, c[0x0][0x5b8] ;  /* 0x00016e00ff6e7b82 */ /* 0x000e220000000a00 */
[----:B------:R-:W-:-:S07]  /*2180*/  ULDC.64 UR4, c[0x0][0x5c0] ;  /* 0x0001700000047ab9 */ /* 0x000fce0000000a00 */
[----:B------:R-:W1:Y:S08]  /*2190*/  LDC.64 R112, c[0x0][0x5b0] ;  /* 0x00016c00ff707b82 */ /* 0x000e700000000a00 */
[----:B------:R-:W2:Y:S01]  /*21a0*/  LDC.64 R114, c[0x0][0x5a8] ;  /* 0x00016a00ff727b82 */ /* 0x000ea20000000a00 */
[-C--:B0-----:R-:W-:Y:S02]  /*21b0*/  IMAD R6, R11, R110.reuse, RZ ;  /* 0x0000006e0b067224 */ /* 0x081fe400078e02ff */
[----:B------:R-:W-:-:S04]  /*21c0*/  IMAD.WIDE.U32 R108, R101, R110, R8 ;  /* 0x0000006e656c7225 */ /* 0x000fc800078e0008 */
[----:B------:R-:W-:Y:S02]  /*21d0*/  IMAD R107, R101, R111, R6 ;  /* 0x0000006f656b7224 */ /* 0x000fe400078e0206 */
[-C--:B-1----:R-:W-:Y:S02]  /*21e0*/  IMAD R5, R105, R112.reuse, RZ ;  /* 0x0000007069057224 */ /* 0x082fe400078e02ff */
[----:B------:R-:W-:Y:S02]  /*21f0*/  IMAD.IADD R13, R109, 0x1, R107 ;  /* 0x000000016d0d7824 */ /* 0x000fe400078e026b */
[----:B------:R-:W-:Y:S02]  /*2200*/  IMAD.MOV.U32 R12, RZ, RZ, R108 ;  /* 0x000000ffff0c7224 */ /* 0x000fe400078e006c */
[C---:B------:R-:W-:Y:S02]  /*2210*/  IMAD R111, R104.reuse, R113, R5 ;  /* 0x00000071686f7224 */ /* 0x040fe400078e0205 */
[----:B------:R-:W-:-:S04]  /*2220*/  IMAD.WIDE.U32 R6, R104, R112, R12 ;  /* 0x0000007068067225 */ /* 0x000fc800078e000c */
[----:B------:R-:W-:Y:S01]  /*2230*/  IMAD.IADD R5, R7, 0x1, R111 ;  /* 0x0000000107057824 */ /* 0x000fe200078e026f */
[----:B--2---:R-:W-:-:S04]  /*2240*/  LEA R14, P0, R6, R114, 0x1 ;  /* 0x00000072060e7211 */ /* 0x004fc800078008ff */
[----:B------:R-:W-:-:S05]  /*2250*/  LEA.HI.X R15, R6, R115, R5, 0x1, P0 ;  /* 0x00000073060f7211 */ /* 0x000fca00000f0c05 */
[----:B------:R0:W2:Y:S01]  /*2260*/  @P1 LDG.E.LTC128B.U16 R5, desc[UR38][R14.64] ;  /* 0x000000260e051981 */ /* 0x0000a2000c1e1520 */
[----:B------:R-:W-:Y:S01]  /*2270*/  LEA R10, P0, R106, UR4, 0x1 ;  /* 0x000000046a0a7c11 */ /* 0x000fe2000f8008ff */
[----:B------:R-:W-:Y:S01]  /*2280*/  IMAD.WIDE.U32 R6, R104, R112, R8 ;  /* 0x0000007068067225 */ /* 0x000fe200078e0008 */
[----:B------:R-:W-:Y:S03]  /*2290*/  BSSY B1, `(.L_x_34) ;  /* 0x0000012000017945 */ /* 0x000fe60003800000 */
[----:B------:R-:W-:Y:S02]  /*22a0*/  IMAD.IADD R7, R111, 0x1, R7 ;  /* 0x000000016f077824 */ /* 0x000fe400078e0207 */
[----:B------:R-:W-:Y:S01]  /*22b0*/  IMAD.WIDE.U32 R20, R101, R110, R6 ;  /* 0x0000006e65147225 */ /* 0x000fe200078e0006 */
[----:B0-----:R-:W-:-:S03]  /*22c0*/  SHF.L.U64.HI R15, R112, 0x3, R113 ;  /* 0x00000003700f7819 */ /* 0x001fc60000010271 */
[----:B------:R-:W-:Y:S01]  /*22d0*/  IMAD.IADD R7, R107, 0x1, R21 ;  /* 0x000000016b077824 */ /* 0x000fe200078e0215 */
[----:B------:R-:W-:Y:S01]  /*22e0*/  LEA R6, P4, R20, R114, 0x1 ;  /* 0x0000007214067211 */ /* 0x000fe200078808ff */
[----:B------:R-:W-:-:S03]  /*22f0*/  IMAD.SHL.U32 R14, R112, 0x8, RZ ;  /* 0x00000008700e7824 */ /* 0x000fc600078e00ff */
[----:B------:R-:W-:Y:S01]  /*2300*/  LEA.HI.X R7, R20, R115, R7, 0x1, P4 ;  /* 0x0000007314077211 */ /* 0x000fe200020f0c07 */
[----:B--2---:R-:W-:-:S05]  /*2310*/  HADD2.F32 R11, -RZ, R5.H0_H0 ;  /* 0x20000005ff0b7230 */ /* 0x004fca0000004100 */
[----:B------:R-:W-:-:S04]  /*2320*/  FMUL R11, R11, R90 ;  /* 0x0000005a0b0b7220 */ /* 0x000fc80000400000 */
[----:B------:R-:W-:Y:S01]  /*2330*/  FFMA R24, R24, R23, R11 ;  /* 0x0000001718187223 */ /* 0x000fe2000000000b */
[----:B------:R-:W-:Y:S02]  /*2340*/  LEA.HI.X R11, R106, UR5, R103, 0x1, P0 ;  /* 0x000000056a0b7c11 */ /* 0x000fe400080f0c67 */
[----:B------:R-:W-:Y:S02]  /*2350*/  ISETP.GT.AND P0, PT, R4, 0x1, PT ;  /* 0x000000010400780c */ /* 0x000fe40003f04270 */
[----:B------:R-:W-:Y:S02]  /*2360*/  F2FP.F16.F32.PACK_AB R24, RZ, R24 ;  /* 0x00000018ff18723e */ /* 0x000fe400000000ff */
[----:B------:R-:W-:-:S03]  /*2370*/  ISETP.GT.AND P3, PT, R3, RZ, P0 ;  /* 0x000000ff0300720c */ /* 0x000fc60000764270 */
[----:B------:R0:W-:Y:S10]  /*2380*/  @P1 STG.E.U16 desc[UR38][R10.64], R24 ;  /* 0x000000180a001986 */ /* 0x0001f4000c101526 */
[----:B------:R-:W-:Y:S05]  /*2390*/  @!P3 BRA `(.L_x_35) ;  /* 0x000000000004b947 */ /* 0x000fea0003800000 */
[----:B------:R1:W5:Y:S02]  /*23a0*/  LDG.E.LTC128B.U16 R5, desc[UR38][R6.64+0x2] ;  /* 0x0000022606057981 */ /* 0x000364000c1e1520 */
.L_x_35:
[----:B------:R-:W-:Y:S05]  /*23b0*/  BSYNC B1 ;  /* 0x0000000000017941 */ /* 0x000fea0003800000 */
.L_x_34:
[----:B-----5:R-:W-:Y:S01]  /*23c0*/  HADD2.F32 R103, -RZ, R5.H0_H0 ;  /* 0x20000005ff677230 */ /* 0x020fe20000004100 */
[----:B------:R-:W-:Y:S01]  /*23d0*/  ISETP.GT.AND P2, PT, R3, 0x8, P2 ;  /* 0x000000080300780c */ /* 0x000fe20001744270 */
[----:B------:R-:W-:Y:S01]  /*23e0*/  IMAD.WIDE.U32 R20, R104, R112, R14 ;  /* 0x0000007068147225 */ /* 0x000fe200078e000e */
[----:B0-----:R-:W-:-:S03]  /*23f0*/  PRMT R24, R5, 0x7610, R24 ;  /* 0x0000761005187816 */ /* 0x001fc60000000018 */
[----:B------:R-:W-:Y:S01]  /*2400*/  FMUL R12, R103, R90 ;  /* 0x0000005a670c7220 */ /* 0x000fe20000400000 */
[----:B------:R-:W-:Y:S01]  /*2410*/  IMAD.IADD R111, R111, 0x1, R21 ;  /* 0x000000016f6f7824 */ /* 0x000fe200078e0215 */
[----:B------:R-:W-:Y:S02]  /*2420*/  IADD3 R108, P1, R108, R20, RZ ;  /* 0x000000146c6c7210 */ /* 0x000fe40007f3e0ff */
[----:B------:R-:W-:-:S03]  /*2430*/  FFMA R12, R25, R23, R12 ;  /* 0x00000017190c7223 */ /* 0x000fc6000000000c */
[----:B------:R-:W-:Y:S01]  /*2440*/  IMAD.X R13, R111, 0x1, R13, P1 ;  /* 0x000000016f0d7824 */ /* 0x000fe200008e060d */
[C---:B------:R-:W-:Y:S02]  /*2450*/  LEA R14, P1, R108.reuse, R114, 0x1 ;  /* 0x000000726c0e7211 */ /* 0x040fe400078208ff */
[----:B------:R-:W-:Y:S02]  /*2460*/  F2FP.F16.F32.PACK_AB R12, RZ, R12 ;  /* 0x0000000cff0c723e */ /* 0x000fe400000000ff */
[----:B------:R-:W-:Y:S02]  /*2470*/  LEA.HI.X R15, R108, R115, R13, 0x1, P1 ;  /* 0x000000736c0f7211 */ /* 0x000fe400008f0c0d */
[----:B------:R-:W-:-:S05]  /*2480*/  PRMT R21, R12, 0x7610, R21 ;  /* 0x000076100c157816 */ /* 0x000fca0000000015 */
[----:B------:R0:W-:Y:S04]  /*2490*/  @P3 STG.E.U16 desc[UR38][R10.64+0x2], R21 ;  /* 0x000002150a003986 */ /* 0x0001e8000c101526 */
[----:B------:R-:W2:Y:S01]  /*24a0*/  @P2 LDG.E.LTC128B.U16 R24, desc[UR38][R14.64] ;  /* 0x000000260e182981 */ /* 0x000ea2000c1e1520 */
[----:B------:R-:W-:Y:S01]  /*24b0*/  IADD3 R20, P1, R8, R20, RZ ;  /* 0x0000001408147210 */ /* 0x000fe20007f3e0ff */
[----:B------:R-:W-:Y:S01]  /*24c0*/  BSSY B1, `(.L_x_36) ;  /* 0x0000011000017945 */ /* 0x000fe20003800000 */
[----:B------:R-:W-:Y:S02]  /*24d0*/  SHF.L.U64.HI R13, R91, 0x1, R92 ;  /* 0x000000015b0d7819 */ /* 0x000fe4000001025c */
[----:B------:R-:W-:Y:S01]  /*24e0*/  ISETP.GT.AND P0, PT, R3, 0x8, P0 ;  /* 0x000000080300780c */ /* 0x000fe20000704270 */
[----:B0-----:R-:W-:Y:S01]  /*24f0*/  IMAD.X R21, R9, 0x1, R111, P1 ;  /* 0x0000000109157824 */ /* 0x001fe200008e066f */
[----:B------:R-:W-:Y:S01]  /*2500*/  LEA R12, P1, R91, R10, 0x1 ;  /* 0x0000000a5b0c7211 */ /* 0x000fe200078208ff */
[----:B------:R-:W-:-:S04]  /*2510*/  IMAD.WIDE.U32 R20, R101, R110, R20 ;  /* 0x0000006e65147225 */ /* 0x000fc800078e0014 */
[----:B------:R-:W-:Y:S01]  /*2520*/  IMAD.X R13, R13, 0x1, R11, P1 ;  /* 0x000000010d0d7824 */ /* 0x000fe200008e060b */
[----:B------:R-:W-:Y:S01]  /*2530*/  LEA R8, P3, R20, R114, 0x1 ;  /* 0x0000007214087211 */ /* 0x000fe200078608ff */
[----:B------:R-:W-:-:S05]  /*2540*/  IMAD.IADD R9, R107, 0x1, R21 ;  /* 0x000000016b097824 */ /* 0x000fca00078e0215 */
[----:B------:R-:W-:Y:S01]  /*2550*/  LEA.HI.X R9, R20, R115, R9, 0x1, P3 ;  /* 0x0000007314097211 */ /* 0x000fe200018f0c09 */
[----:B--2---:R-:W-:-:S05]  /*2560*/  HADD2.F32 R5, -RZ, R24.H0_H0 ;  /* 0x20000018ff057230 */ /* 0x004fca0000004100 */
[----:B------:R-:W-:-:S04]  /*2570*/  FMUL R5, R5, R90 ;  /* 0x0000005a05057220 */ /* 0x000fc80000400000 */
[----:B------:R-:W-:-:S05]  /*2580*/  FFMA R5, R26, R23, R5 ;  /* 0x000000171a057223 */ /* 0x000fca0000000005 */
[----:B------:R-:W-:-:S05]  /*2590*/  F2FP.F16.F32.PACK_AB R5, RZ, R5 ;  /* 0x00000005ff05723e */ /* 0x000fca00000000ff */
[----:B------:R0:W-:Y:S01]  /*25a0*/  @P2 STG.E.U16 desc[UR38][R12.64], R5 ;  /* 0x000000050c002986 */ /* 0x0001e2000c101526 */
[----:B------:R-:W-:Y:S05]  /*25b0*/  @!P0 BRA `(.L_x_37) ;  /* 0x0000000000048947 */ /* 0x000fea0003800000 */
[----:B------:R2:W5:Y:S02]  /*25c0*/  LDG.E.LTC128B.U16 R24, desc[UR38][R8.64+0x2] ;  /* 0x0000022608187981 */ /* 0x000564000c1e1520 */
.L_x_37:
[----:B------:R-:W-:Y:S05]  /*25d0*/  BSYNC B1 ;  /* 0x0000000000017941 */ /* 0x000fea0003800000 */
.L_x_36:
[----:B0----5:R-:W-:Y:S01]  /*25e0*/  HADD2.F32 R5, -RZ, R24.H0_H0 ;  /* 0x20000018ff057230 */ /* 0x021fe20000004100 */
[----:B------:R-:W-:Y:S01]  /*25f0*/  ISETP.GT.AND P1, PT, R4, 0x8, PT ;  /* 0x000000080400780c */ /* 0x000fe20003f24270 */
[----:B------:R-:W-:Y:S03]  /*2600*/  BSSY B1, `(.L_x_38) ;  /* 0x0000008000017945 */ /* 0x000fe60003800000 */
[----:B------:R-:W-:Y:S01]  /*2610*/  FMUL R14, R5, R90 ;  /* 0x0000005a050e7220 */ /* 0x000fe20000400000 */
[----:B------:R-:W-:-:S03]  /*2620*/  ISETP.GT.AND P2, PT, R3, RZ, P1 ;  /* 0x000000ff0300720c */ /* 0x000fc60000f44270 */
[----:B------:R-:W-:-:S05]  /*2630*/  FFMA R14, R27, R23, R14 ;  /* 0x000000171b0e7223 */ /* 0x000fca000000000e */
[----:B------:R-:W-:-:S05]  /*2640*/  F2FP.F16.F32.PACK_AB R14, RZ, R14 ;  /* 0x0000000eff0e723e */ /* 0x000fca00000000ff */
[----:B------:R0:W-:Y:S01]  /*2650*/  @P0 STG.E.U16 desc[UR38][R12.64+0x2], R14 ;  /* 0x0000020e0c000986 */ /* 0x0001e2000c101526 */
[----:B------:R-:W-:Y:S05]  /*2660*/  @!P2 BRA `(.L_x_39) ;  /* 0x000000000004a947 */ /* 0x000fea0003800000 */
[----:B------:R3:W5:Y:S02]  /*2670*/  LDG.E.LTC128B.U16 R24, desc[UR38][R6.64+0x10] ;  /* 0x0000102606187981 */ /* 0x000764000c1e1520 */
.L_x_39:
[----:B------:R-:W-:Y:S05]  /*2680*/  BSYNC B1 ;  /* 0x0000000000017941 */ /* 0x000fea0003800000 */
.L_x_38:
[----:B-----5:R-:W-:Y:S01]  /*2690*/  HADD2.F32 R5, -RZ, R24.H0_H0 ;  /* 0x20000018ff057230 */ /* 0x020fe20000004100 */
        /* <DEDUP_REMOVED lines=9> */
.L_x_41:
[----:B------:R-:W-:Y:S05]  /*2730*/  BSYNC B1 ;  /* 0x0000000000017941 */ /* 0x000fea0003800000 */
.L_x_40:
[----:B----45:R-:W-:Y:S01]  /*2740*/  HADD2.F32 R5, -RZ, R24.H0_H0 ;  /* 0x20000018ff057230 */ /* 0x030fe20000004100 */
[----:B------:R-:W-:Y:S01]  /*2750*/  ISETP.GT.AND P1, PT, R3, 0x8, P1 ;  /* 0x000000080300780c */ /* 0x000fe20000f24270 */
[----:B------:R-:W-:Y:S03]  /*2760*/  BSSY B1, `(.L_x_42) ;  /* 0x0000007000017945 */ /* 0x000fe60003800000 */
[----:B0-----:R-:W-:-:S04]  /*2770*/  FMUL R14, R5, R90 ;  /* 0x0000005a050e7220 */ /* 0x001fc80000400000 */
[----:B------:R-:W-:-:S05]  /*2780*/  FFMA R14, R29, R23, R14 ;  /* 0x000000171d0e7223 */ /* 0x000fca000000000e */
[----:B------:R-:W-:-:S05]  /*2790*/  F2FP.F16.F32.PACK_AB R14, RZ, R14 ;  /* 0x0000000eff0e723e */ /* 0x000fca00000000ff */
[----:B------:R0:W-:Y:S01]  /*27a0*/  @P3 STG.E.U16 desc[UR38][R10.64+0x12], R14 ;  /* 0x0000120e0a003986 */ /* 0x0001e2000c101526 */
[----:B------:R-:W-:Y:S05]  /*27b0*/  @!P1 BRA `(.L_x_43) ;  /* 0x0000000000049947 */ /* 0x000fea0003800000 */
[----:B------:R4:W5:Y:S02]  /*27c0*/  LDG.E.LTC128B.U16 R24, desc[UR38][R8.64+0x10] ;  /* 0x0000102608187981 */ /* 0x000964000c1e1520 */
.L_x_43:
[----:B------:R-:W-:Y:S05]  /*27d0*/  BSYNC B1 ;  /* 0x0000000000017941 */ /* 0x000fea0003800000 */
.L_x_42:
[----:B-----5:R-:W-:Y:S01]  /*27e0*/  HADD2.F32 R5, -RZ, R24.H0_H0 ;  /* 0x20000018ff057230 */ /* 0x020fe20000004100 */
[----:B------:R-:W-:Y:S01]  /*27f0*/  ISETP.GT.AND P0, PT, R3, 0x8, P0 ;  /* 0x000000080300780c */ /* 0x000fe20000704270 */
[----:B------:R-:W-:Y:S03]  /*2800*/  BSSY B1, `(.L_x_44) ;  /* 0x0000007000017945 */ /* 0x000fe60003800000 */
[----:B------:R-:W-:-:S04]  /*2810*/  FMUL R5, R5, R90 ;  /* 0x0000005a05057220 */ /* 0x000fc80000400000 */
[----:B------:R-:W-:-:S05]  /*2820*/  FFMA R5, R30, R23, R5 ;  /* 0x000000171e057223 */ /* 0x000fca0000000005 */
[----:B------:R-:W-:-:S05]  /*2830*/  F2FP.F16.F32.PACK_AB R5, RZ, R5 ;  /* 0x00000005ff05723e */ /* 0x000fca00000000ff */
[----:B------:R0:W-:Y:S01]  /*2840*/  @P1 STG.E.U16 desc[UR38][R12.64+0x10], R5 ;  /* 0x000010050c001986 */ /* 0x0001e2000c101526 */
[----:B------:R-:W-:Y:S05]  /*2850*/  @!P0 BRA `(.L_x_45) ;  /* 0x0000000000048947 */ /* 0x000fea0003800000 */
[----:B------:R0:W5:Y:S02]  /*2860*/  LDG.E.LTC128B.U16 R24, desc[UR38][R8.64+0x12] ;  /* 0x0000122608187981 */ /* 0x000164000c1e1520 */
.L_x_45:
[----:B------:R-:W-:Y:S05]  /*2870*/  BSYNC B1 ;  /* 0x0000000000017941 */ /* 0x000fea0003800000 */
.L_x_44:
        /* <DEDUP_REMOVED lines=10> */
.L_x_47:
[----:B------:R-:W-:Y:S05]  /*2920*/  BSYNC B1 ;  /* 0x0000000000017941 */ /* 0x000fea0003800000 */
.L_x_46:
        /* <DEDUP_REMOVED lines=10> */
.L_x_49:
[----:B------:R-:W-:Y:S05]  /*29d0*/  BSYNC B1 ;  /* 0x0000000000017941 */ /* 0x000fea0003800000 */
.L_x_48:
[----:B0----5:R-:W-:Y:S01]  /*29e0*/  HADD2.F32 R5, -RZ, R24.H0_H0 ;  /* 0x20000018ff057230 */ /* 0x021fe20000004100 */
        /* <DEDUP_REMOVED lines=8> */
.L_x_51:
[----:B------:R-:W-:Y:S05]  /*2a70*/  BSYNC B1 ;  /* 0x0000000000017941 */ /* 0x000fea0003800000 */
.L_x_50:
        /* <DEDUP_REMOVED lines=9> */
.L_x_53:
[----:B------:R-:W-:Y:S05]  /*2b10*/  BSYNC B1 ;  /* 0x0000000000017941 */ /* 0x000fea0003800000 */
.L_x_52:
        /* <DEDUP_REMOVED lines=10> */
.L_x_55:
[----:B------:R-:W-:Y:S05]  /*2bc0*/  BSYNC B1 ;  /* 0x0000000000017941 */ /* 0x000fea0003800000 */
.L_x_54:
        /* <DEDUP_REMOVED lines=10> */
.L_x_57:
[----:B------:R-:W-:Y:S05]  /*2c70*/  BSYNC B1 ;  /* 0x0000000000017941 */ /* 0x000fea0003800000 */
.L_x_56:
        /* <DEDUP_REMOVED lines=9> */
.L_x_59:
[----:B------:R-:W-:Y:S05]  /*2d10*/  BSYNC B1 ;  /* 0x0000000000017941 */ /* 0x000fea0003800000 */
.L_x_58:
        /* <DEDUP_REMOVED lines=9> */
.L_x_61:
[----:B------:R-:W-:Y:S05]  /*2db0*/  BSYNC B1 ;  /* 0x0000000000017941 */ /* 0x000fea0003800000 */
.L_x_60:
        /* <DEDUP_REMOVED lines=10> */
.L_x_63:
[----:B------:R-:W-:Y:S05]  /*2e60*/  BSYNC B1 ;  /* 0x0000000000017941 */ /* 0x000fea0003800000 */
.L_x_62:
        /* <DEDUP_REMOVED lines=10> */
.L_x_65:
[----:B------:R-:W-:Y:S05]  /*2f10*/  BSYNC B1 ;  /* 0x0000000000017941 */ /* 0x000fea0003800000 */
.L_x_64:
        /* <DEDUP_REMOVED lines=9> */
.L_x_67:
[----:B------:R-:W-:Y:S05]  /*2fb0*/  BSYNC B1 ;  /* 0x0000000000017941 */ /* 0x000fea0003800000 */
.L_x_66:
        /* <DEDUP_REMOVED lines=9> */
.L_x_69:
[----:B------:R-:W-:Y:S05]  /*3050*/  BSYNC B1 ;  /* 0x0000000000017941 */ /* 0x000fea0003800000 */
.L_x_68:
        /* <DEDUP_REMOVED lines=10> */
.L_x_71:
[----:B------:R-:W-:Y:S05]  /*3100*/  BSYNC B1 ;  /* 0x0000000000017941 */ /* 0x000fea0003800000 */
.L_x_70:
        /* <DEDUP_REMOVED lines=10> */
.L_x_73:
[----:B------:R-:W-:Y:S05]  /*31b0*/  BSYNC B1 ;  /* 0x0000000000017941 */ /* 0x000fea0003800000 */
.L_x_72:
        /* <DEDUP_REMOVED lines=9> */
.L_x_75:
[----:B------:R-:W-:Y:S05]  /*3250*/  BSYNC B1 ;  /* 0x0000000000017941 */ /* 0x000fea0003800000 */
.L_x_74:
        /* <DEDUP_REMOVED lines=9> */
.L_x_77:
[----:B------:R-:W-:Y:S05]  /*32f0*/  BSYNC B1 ;  /* 0x0000000000017941 */ /* 0x000fea0003800000 */
.L_x_76:
        /* <DEDUP_REMOVED lines=10> */
.L_x_79:
[----:B------:R-:W-:Y:S05]  /*33a0*/  BSYNC B1 ;  /* 0x0000000000017941 */ /* 0x000fea0003800000 */
.L_x_78:
        /* <DEDUP_REMOVED lines=10> */
.L_x_81:
[----:B------:R-:W-:Y:S05]  /*3450*/  BSYNC B1 ;  /* 0x0000000000017941 */ /* 0x000fea0003800000 */
.L_x_80:
        /* <DEDUP_REMOVED lines=9> */
.L_x_83:
[----:B------:R-:W-:Y:S05]  /*34f0*/  BSYNC B1 ;  /* 0x0000000000017941 */ /* 0x000fea0003800000 */
.L_x_82:
        /* <DEDUP_REMOVED lines=9> */
.L_x_85:
[----:B------:R-:W-:Y:S05]  /*3590*/  BSYNC B1 ;  /* 0x0000000000017941 */ /* 0x000fea0003800000 */
.L_x_84:
        /* <DEDUP_REMOVED lines=10> */
.L_x_87:
[----:B------:R-:W-:Y:S05]  /*3640*/  BSYNC B1 ;  /* 0x0000000000017941 */ /* 0x000fea0003800000 */
.L_x_86:
        /* <DEDUP_REMOVED lines=10> */
.L_x_89:
[----:B------:R-:W-:Y:S05]  /*36f0*/  BSYNC B1 ;  /* 0x0000000000017941 */ /* 0x000fea0003800000 */
.L_x_88:
        /* <DEDUP_REMOVED lines=9> */
.L_x_91:
[----:B------:R-:W-:Y:S05]  /*3790*/  BSYNC B1 ;  /* 0x0000000000017941 */ /* 0x000fea0003800000 */
.L_x_90:
        /* <DEDUP_REMOVED lines=9> */
.L_x_93:
[----:B------:R-:W-:Y:S05]  /*3830*/  BSYNC B1 ;  /* 0x0000000000017941 */ /* 0x000fea0003800000 */
.L_x_92:
        /* <DEDUP_REMOVED lines=10> */
.L_x_95:
[----:B------:R-:W-:Y:S05]  /*38e0*/  BSYNC B1 ;  /* 0x0000000000017941 */ /* 0x000fea0003800000 */
.L_x_94:
        /* <DEDUP_REMOVED lines=10> */
.L_x_97:
[----:B------:R-:W-:Y:S05]  /*3990*/  BSYNC B1 ;  /* 0x0000000000017941 */ /* 0x000fea0003800000 */
.L_x_96:
        /* <DEDUP_REMOVED lines=9> */
.L_x_99:
[----:B------:R-:W-:Y:S05]  /*3a30*/  BSYNC B1 ;  /* 0x0000000000017941 */ /* 0x000fea0003800000 */
.L_x_98:
        /* <DEDUP_REMOVED lines=9> */
.L_x_101:
[----:B------:R-:W-:Y:S05]  /*3ad0*/  BSYNC B1 ;  /* 0x0000000000017941 */ /* 0x000fea0003800000 */
.L_x_100:
        /* <DEDUP_REMOVED lines=10> */
.L_x_103:
[----:B------:R-:W-:Y:S05]  /*3b80*/  BSYNC B1 ;  /* 0x0000000000017941 */ /* 0x000fea0003800000 */
.L_x_102:
        /* <DEDUP_REMOVED lines=10> */
.L_x_105:
[----:B------:R-:W-:Y:S05]  /*3c30*/  BSYNC B1 ;  /* 0x0000000000017941 */ /* 0x000fea0003800000 */
.L_x_104:
        /* <DEDUP_REMOVED lines=9> */
.L_x_107:
[----:B------:R-:W-:Y:S05]  /*3cd0*/  BSYNC B1 ;  /* 0x0000000000017941 */ /* 0x000fea0003800000 */
.L_x_106:
        /* <DEDUP_REMOVED lines=9> */
.L_x_109:
[----:B------:R-:W-:Y:S05]  /*3d70*/  BSYNC B1 ;  /* 0x0000000000017941 */ /* 0x000fea0003800000 */
.L_x_108:
        /* <DEDUP_REMOVED lines=10> */
.L_x_111:
[----:B------:R-:W-:Y:S05]  /*3e20*/  BSYNC B1 ;  /* 0x0000000000017941 */ /* 0x000fea0003800000 */
.L_x_110:
        /* <DEDUP_REMOVED lines=10> */
.L_x_113:
[----:B------:R-:W-:Y:S05]  /*3ed0*/  BSYNC B1 ;  /* 0x0000000000017941 */ /* 0x000fea0003800000 */
.L_x_112:
        /* <DEDUP_REMOVED lines=9> */
.L_x_115:
[----:B------:R-:W-:Y:S05]  /*3f70*/  BSYNC B1 ;  /* 0x0000000000017941 */ /* 0x000fea0003800000 */
.L_x_114:
        /* <DEDUP_REMOVED lines=9> */
.L_x_117:
[----:B------:R-:W-:Y:S05]  /*4010*/  BSYNC B1 ;  /* 0x0000000000017941 */ /* 0x000fea0003800000 */
.L_x_116:
        /* <DEDUP_REMOVED lines=10> */
.L_x_119:
[----:B------:R-:W-:Y:S05]  /*40c0*/  BSYNC B1 ;  /* 0x0000000000017941 */ /* 0x000fea0003800000 */
.L_x_118:
        /* <DEDUP_REMOVED lines=10> */
.L_x_121:
[----:B------:R-:W-:Y:S05]  /*4170*/  BSYNC B1 ;  /* 0x0000000000017941 */ /* 0x000fea0003800000 */
.L_x_120:
        /* <DEDUP_REMOVED lines=9> */
.L_x_123:
[----:B------:R-:W-:Y:S05]  /*4210*/  BSYNC B1 ;  /* 0x0000000000017941 */ /* 0x000fea0003800000 */
.L_x_122:
        /* <DEDUP_REMOVED lines=9> */
.L_x_125:
[----:B------:R-:W-:Y:S05]  /*42b0*/  BSYNC B1 ;  /* 0x0000000000017941 */ /* 0x000fea0003800000 */
.L_x_124:
        /* <DEDUP_REMOVED lines=10> */
.L_x_127:
[----:B------:R-:W-:Y:S05]  /*4360*/  BSYNC B1 ;  /* 0x0000000000017941 */ /* 0x000fea0003800000 */
.L_x_126:
        /* <DEDUP_REMOVED lines=10> */
.L_x_129:
[----:B------:R-:W-:Y:S05]  /*4410*/  BSYNC B1 ;  /* 0x0000000000017941 */ /* 0x000fea0003800000 */
.L_x_128:
        /* <DEDUP_REMOVED lines=9> */
.L_x_131:
[----:B------:R-:W-:Y:S05]  /*44b0*/  BSYNC B1 ;  /* 0x0000000000017941 */ /* 0x000fea0003800000 */
.L_x_130:
        /* <DEDUP_REMOVED lines=9> */
.L_x_133:
[----:B------:R-:W-:Y:S05]  /*4550*/  BSYNC B1 ;  /* 0x0000000000017941 */ /* 0x000fea0003800000 */
.L_x_132:
        /* <DEDUP_REMOVED lines=10> */
.L_x_135:
[----:B------:R-:W-:Y:S05]  /*4600*/  BSYNC B1 ;  /* 0x0000000000017941 */ /* 0x000fea0003800000 */
.L_x_134:
        /* <DEDUP_REMOVED lines=10> */
.L_x_137:
[----:B------:R-:W-:Y:S05]  /*46b0*/  BSYNC B1 ;  /* 0x0000000000017941 */ /* 0x000fea0003800000 */
.L_x_136:
        /* <DEDUP_REMOVED lines=9> */
.L_x_139:
[----:B------:R-:W-:Y:S05]  /*4750*/  BSYNC B1 ;  /* 0x0000000000017941 */ /* 0x000fea0003800000 */
.L_x_138:
        /* <DEDUP_REMOVED lines=9> */
.L_x_141:
[----:B------:R-:W-:Y:S05]  /*47f0*/  BSYNC B1 ;  /* 0x0000000000017941 */ /* 0x000fea0003800000 */
.L_x_140:
        /* <DEDUP_REMOVED lines=10> */
.L_x_143:
[----:B------:R-:W-:Y:S05]  /*48a0*/  BSYNC B1 ;  /* 0x0000000000017941 */ /* 0x000fea0003800000 */
.L_x_142:
        /* <DEDUP_REMOVED lines=10> */
.L_x_145:
[----:B------:R-:W-:Y:S05]  /*4950*/  BSYNC B1 ;  /* 0x0000000000017941 */ /* 0x000fea0003800000 */
.L_x_144:
        /* <DEDUP_REMOVED lines=9> */
.L_x_147:
[----:B------:R-:W-:Y:S05]  /*49f0*/  BSYNC B1 ;  /* 0x0000000000017941 */ /* 0x000fea0003800000 */
.L_x_146:
        /* <DEDUP_REMOVED lines=9> */
.L_x_149:
[----:B------:R-:W-:Y:S05]  /*4a90*/  BSYNC B1 ;  /* 0x0000000000017941 */ /* 0x000fea0003800000 */
.L_x_148:
        /* <DEDUP_REMOVED lines=10> */
.L_x_151:
[----:B------:R-:W-:Y:S05]  /*4b40*/  BSYNC B1 ;  /* 0x0000000000017941 */ /* 0x000fea0003800000 */
.L_x_150:
[----:B-----5:R-:W-:Y:S01]  /*4b50*/  HADD2.F32 R5, -RZ, R24.H0_H0 ;  /* 0x20000018ff057230 */ /* 0x020fe20000004100 */
[----:B------:R-:W-:Y:S01]  /*4b60*/  ISETP.GT.AND P0, PT, R4, 0x79, PT ;  /* 0x000000790400780c */ /* 0x000fe20003f04270 */
[----:B------:R-:W-:Y:S01]  /*4b70*/  @P2 IMAD.MOV.U32 R4, RZ, RZ, R10 ;  /* 0x000000ffff042224 */ /* 0x000fe200078e000a */
[----:B------:R-:W-:Y:S02]  /*4b80*/  BSSY B1, `(.L_x_152) ;  /* 0x000000a000017945 */ /* 0x000fe40003800000 */
[----:B------:R-:W-:Y:S01]  /*4b90*/  FMUL R5, R5, R90 ;  /* 0x0000005a05057220 */ /* 0x000fe20000400000 */
[----:B------:R-:W-:-:S03]  /*4ba0*/  ISETP.GT.AND P3, PT, R3, RZ, P0 ;  /* 0x000000ff0300720c */ /* 0x000fc60000764270 */
[----:B------:R-:W-:-:S05]  /*4bb0*/  FFMA R5, R84, R23, R5 ;  /* 0x0000001754057223 */ /* 0x000fca0000000005 */
[----:B------:R-:W-:-:S04]  /*4bc0*/  F2FP.F16.F32.PACK_AB R5, RZ, R5 ;  /* 0x00000005ff05723e */ /* 0x000fc800000000ff */
[----:B0-----:R-:W-:Y:S01]  /*4bd0*/  PRMT R14, R5, 0x7610, R14 ;  /* 0x00007610050e7816 */ /* 0x001fe2000000000e */
[----:B------:R-:W-:-:S05]  /*4be0*/  @P2 IMAD.MOV.U32 R5, RZ, RZ, R11 ;  /* 0x000000ffff052224 */ /* 0x000fca00078e000b */
[----:B------:R0:W-:Y:S01]  /*4bf0*/  @P2 STG.E.U16 desc[UR38][R4.64+0xf0], R14 ;  /* 0x0000f00e04002986 */ /* 0x0001e2000c101526 */
[----:B------:R-:W-:Y:S05]  /*4c00*/  @!P3 BRA `(.L_x_153) ;  /* 0x000000000004b947 */ /* 0x000fea0003800000 */
[----:B------:R0:W5:Y:S02]  /*4c10*/  LDG.E.LTC128B.U16 R24, desc[UR38][R6.64+0xf2] ;  /* 0x0000f22606187981 */ /* 0x000164000c1e1520 */
.L_x_153:
[----:B------:R-:W-:Y:S05]  /*4c20*/  BSYNC B1 ;  /* 0x0000000000017941 */ /* 0x000fea0003800000 */
.L_x_152:
        /* <DEDUP_REMOVED lines=9> */
.L_x_155:
[----:B------:R-:W-:Y:S05]  /*4cc0*/  BSYNC B1 ;  /* 0x0000000000017941 */ /* 0x000fea0003800000 */
.L_x_154:
[----:B-----5:R-:W-:Y:S01]  /*4cd0*/  HADD2.F32 R5, -RZ, R24.H0_H0 ;  /* 0x20000018ff057230 */ /* 0x020fe20000004100 */
[----:B------:R-:W-:Y:S01]  /*4ce0*/  ISETP.GT.AND P0, PT, R3, 0x8, P0 ;  /* 0x000000080300780c */ /* 0x000fe20000704270 */
[----:B0-----:R-:W-:Y:S01]  /*4cf0*/  @P1 IMAD.MOV.U32 R4, RZ, RZ, R12 ;  /* 0x000000ffff041224 */ /* 0x001fe200078e000c */
[----:B------:R-:W-:Y:S02]  /*4d00*/  BSSY B1, `(.L_x_156) ;  /* 0x0000009000017945 */ /* 0x000fe40003800000 */
[----:B------:R-:W-:-:S04]  /*4d10*/  FMUL R5, R5, R90 ;  /* 0x0000005a05057220 */ /* 0x000fc80000400000 */
[----:B------:R-:W-:-:S05]  /*4d20*/  FFMA R5, R86, R23, R5 ;  /* 0x0000001756057223 */ /* 0x000fca0000000005 */
[----:B------:R-:W-:-:S04]  /*4d30*/  F2FP.F16.F32.PACK_AB R5, RZ, R5 ;  /* 0x00000005ff05723e */ /* 0x000fc800000000ff */
[----:B-1-3--:R-:W-:Y:S01]  /*4d40*/  PRMT R6, R5, 0x7610, R6 ;  /* 0x0000761005067816 */ /* 0x00afe20000000006 */
[----:B------:R-:W-:-:S05]  /*4d50*/  @P1 IMAD.MOV.U32 R5, RZ, RZ, R13 ;  /* 0x000000ffff051224 */ /* 0x000fca00078e000d */
[----:B------:R0:W-:Y:S01]  /*4d60*/  @P1 STG.E.U16 desc[UR38][R4.64+0xf0], R6 ;  /* 0x0000f00604001986 */ /* 0x0001e2000c101526 */
[----:B------:R-:W-:Y:S05]  /*4d70*/  @!P0 BRA `(.L_x_157) ;  /* 0x0000000000048947 */ /* 0x000fea0003800000 */
[----:B------:R1:W5:Y:S02]  /*4d80*/  LDG.E.LTC128B.U16 R24, desc[UR38][R8.64+0xf2] ;  /* 0x0000f22608187981 */ /* 0x000364000c1e1520 */
.L_x_157:
[----:B------:R-:W-:Y:S05]  /*4d90*/  BSYNC B1 ;  /* 0x0000000000017941 */ /* 0x000fea0003800000 */
.L_x_156:
[----:B------:R-:W-:Y:S05]  /*4da0*/  @!P0 BRA `(.L_x_158) ;  /* 0x0000001000e88947 */ /* 0x000fea0003800000 */
[----:B-----5:R-:W-:-:S05]  /*4db0*/  HADD2.F32 R3, -RZ, R24.H0_H0 ;  /* 0x20000018ff037230 */ /* 0x020fca0000004100 */
[----:B0-----:R-:W-:-:S04]  /*4dc0*/  FMUL R4, R3, R90 ;  /* 0x0000005a03047220 */ /* 0x001fc80000400000 */
[----:B------:R-:W-:-:S05]  /*4dd0*/  FFMA R4, R87, R23, R4 ;  /* 0x0000001757047223 */ /* 0x000fca0000000004 */
[----:B------:R-:W-:-:S05]  /*4de0*/  F2FP.F16.F32.PACK_AB R4, RZ, R4 ;  /* 0x00000004ff04723e */ /* 0x000fca00000000ff */
[----:B------:R3:W-:Y:S01]  /*4df0*/  STG.E.U16 desc[UR38][R12.64+0xf2], R4 ;  /* 0x0000f2040c007986 */ /* 0x0007e2000c101526 */
[----:B------:R-:W-:Y:S05]  /*4e00*/  BRA `(.L_x_158) ;  /* 0x0000001000d07947 */ /* 0x000fea0003800000 */
.L_x_33:
[----:B------:R-:W-:Y:S01]  /*4e10*/  ISETP.GT.AND P3, PT, R4, 0x1, PT ;  /* 0x000000010400780c */ /* 0x000fe20003f64270 */
[----:B------:R-:W-:Y:S01]  /*4e20*/  ULDC.64 UR4, c[0x0][0x5c0] ;  /* 0x0001700000047ab9 */ /* 0x000fe20000000a00 */
[-C--:B------:R-:W-:Y:S01]  /*4e30*/  FMUL R24, R24, R23.reuse ;  /* 0x0000001718187220 */ /* 0x080fe20000400000 */
[----:B------:R-:W-:Y:S01]  /*4e40*/  LEA R6, P4, R106, UR4, 0x1 ;  /* 0x000000046a067c11 */ /* 0x000fe2000f8808ff */
[-C--:B------:R-:W-:Y:S01]  /*4e50*/  FMUL R25, R25, R23.reuse ;  /* 0x0000001719197220 */ /* 0x080fe20000400000 */
[----:B------:R-:W-:Y:S01]  /*4e60*/  ISETP.GT.AND P0, PT, R3, RZ, P3 ;  /* 0x000000ff0300720c */ /* 0x000fe20001f04270 */
[-C--:B------:R-:W-:Y:S01]  /*4e70*/  FMUL R26, R26, R23.reuse ;  /* 0x000000171a1a7220 */ /* 0x080fe20000400000 */
[----:B------:R-:W-:Y:S01]  /*4e80*/  F2FP.F16.F32.PACK_AB R24, RZ, R24 ;  /* 0x00000018ff18723e */ /* 0x000fe200000000ff */
[-C--:B------:R-:W-:Y:S01]  /*4e90*/  FMUL R27, R27, R23.reuse ;  /* 0x000000171b1b7220 */ /* 0x080fe20000400000 */
[----:B------:R-:W-:Y:S01]  /*4ea0*/  LEA.HI.X R7, R106, UR5, R103, 0x1, P4 ;  /* 0x000000056a077c11 */ /* 0x000fe2000a0f0c67 */
[----:B------:R-:W-:Y:S01]  /*4eb0*/  FMUL R28, R28, R23 ;  /* 0x000000171c1c7220 */ /* 0x000fe20000400000 */
[----:B------:R-:W-:Y:S01]  /*4ec0*/  F2FP.F16.F32.PACK_AB R25, RZ, R25 ;  /* 0x00000019ff19723e */ /* 0x000fe200000000ff */
[-C--:B------:R-:W-:Y:S01]  /*4ed0*/  FMUL R29, R29, R23.reuse ;  /* 0x000000171d1d7220 */ /* 0x080fe20000400000 */
[----:B------:R-:W-:Y:S01]  /*4ee0*/  ISETP.GT.AND P2, PT, R3, 0x8, P2 ;  /* 0x000000080300780c */ /* 0x000fe20001744270 */
[----:B------:R-:W-:Y:S01]  /*4ef0*/  @P1 STG.E.U16 desc[UR38][R6.64], R24 ;  /* 0x0000001806001986 */ /* 0x000fe2000c101526 */
[----:B------:R-:W-:Y:S01]  /*4f00*/  ISETP.GT.AND P1, PT, R4, 0x8, PT ;  /* 0x000000080400780c */ /* 0x000fe20003f24270 */
[-C--:B------:R-:W-:Y:S01]  /*4f10*/  FMUL R30, R30, R23.reuse ;  /* 0x000000171e1e7220 */ /* 0x080fe20000400000 */
[C---:B------:R-:W-:Y:S01]  /*4f20*/  SHF.L.U64.HI R5, R91.reuse, 0x1, R92 ;  /* 0x000000015b057819 */ /* 0x040fe2000001025c */
[----:B------:R-:W-:Y:S01]  /*4f30*/  @P0 STG.E.U16 desc[UR38][R6.64+0x2], R25 ;  /* 0x0000021906000986 */ /* 0x000fe2000c101526 */
[----:B------:R-:W-:Y:S01]  /*4f40*/  LEA R8, P5, R91, R6, 0x1 ;  /* 0x000000065b087211 */ /* 0x000fe200078a08ff */
[-C--:B------:R-:W-:Y:S01]  /*4f50*/  FMUL R31, R31, R23.reuse ;  /* 0x000000171f1f7220 */ /* 0x080fe20000400000 */
[----:B------:R-:W-:Y:S01]  /*4f60*/  ISETP.GT.AND P3, PT, R3, 0x8, P3 ;  /* 0x000000080300780c */ /* 0x000fe20001f64270 */
[-C--:B------:R-:W-:Y:S01]  /*4f70*/  FMUL R32, R32, R23.reuse ;  /* 0x0000001720207220 */ /* 0x080fe20000400000 */
[----:B------:R-:W-:Y:S01]  /*4f80*/  ISETP.GT.AND P0, PT, R4, 0x9, PT ;  /* 0x000000090400780c */ /* 0x000fe20003f04270 */
[----:B------:R-:W-:Y:S01]  /*4f90*/  IMAD.X R9, R5, 0x1, R7, P5 ;  /* 0x0000000105097824 */ /* 0x000fe200028e0607 */
[----:B------:R-:W-:Y:S01]  /*4fa0*/  ISETP.GT.AND P4, PT, R3, RZ, P1 ;  /* 0x000000ff0300720c */ /* 0x000fe20000f84270 */
[-C--:B------:R-:W-:Y:S01]  /*4fb0*/  FMUL R33, R33, R23.reuse ;  /* 0x0000001721217220 */ /* 0x080fe20000400000 */
[----:B------:R-:W-:Y:S01]  /*4fc0*/  F2FP.F16.F32.PACK_AB R26, RZ, R26 ;  /* 0x0000001aff1a723e */ /* 0x000fe200000000ff */
[-C--:B------:R-:W-:Y:S01]  /*4fd0*/  FMUL R34, R34, R23.reuse ;  /* 0x0000001722227220 */ /* 0x080fe20000400000 */
[----:B------:R-:W-:Y:S01]  /*4fe0*/  ISETP.GT.AND P5, PT, R3, RZ, P0 ;  /* 0x000000ff0300720c */ /* 0x000fe200007a4270 */
[----:B------:R-:W-:Y:S01]  /*4ff0*/  FMUL R35, R35, R23 ;  /* 0x0000001723237220 */ /* 0x000fe20000400000 */
[----:B------:R-:W-:Y:S01]  /*5000*/  F2FP.F16.F32.PACK_AB R27, RZ, R27 ;  /* 0x0000001bff1b723e */ /* 0x000fe200000000ff */
[----:B------:R-:W-:Y:S01]  /*5010*/  @P2 STG.E.U16 desc[UR38][R8.64], R26 ;  /* 0x0000001a08002986 */ /* 0x000fe2000c101526 */
[----:B------:R-:W-:Y:S01]  /*5020*/  F2FP.F16.F32.PACK_AB R28, RZ, R28 ;  /* 0x0000001cff1c723e */ /* 0x000fe200000000ff */
[-C--:B------:R-:W-:Y:S01]  /*5030*/  FMUL R36, R36, R23.reuse ;  /* 0x0000001724247220 */ /* 0x080fe20000400000 */
[----:B------:R-:W-:Y:S01]  /*5040*/  ISETP.GT.AND P2, PT, R3, 0x8, P1 ;  /* 0x000000080300780c */ /* 0x000fe20000f44270 */
[----:B------:R-:W-:Y:S01]  /*5050*/  @P3 STG.E.U16 desc[UR38][R8.64+0x2], R27 ;  /* 0x0000021b08003986 */ /* 0x000fe2000c101526 */
[----:B------:R-:W-:Y:S01]  /*5060*/  ISETP.GT.AND P1, PT, R4, 0x10, PT ;  /* 0x000000100400780c */ /* 0x000fe20003f24270 */
[----:B------:R-:W-:Y:S01]  /*5070*/  FMUL R37, R37, R23 ;  /* 0x0000001725257220 */ /* 0x000fe20000400000 */
[----:B------:R-:W-:Y:S01]  /*5080*/  F2FP.F16.F32.PACK_AB R29, RZ, R29 ;  /* 0x0000001dff1d723e */ /* 0x000fe200000000ff */
[----:B------:R-:W-:Y:S01]  /*5090*/  @P4 STG.E.U16 desc[UR38][R6.64+0x10], R28 ;  /* 0x0000101c06004986 */ /* 0x000fe2000c101526 */
[C---:B------:R-:W-:Y:S01]  /*50a0*/  ISETP.GT.AND P3, PT, R3.reuse, 0x8, P0 ;  /* 0x000000080300780c */ /* 0x040fe20000764270 */
[-C--:B------:R-:W-:Y:S01]  /*50b0*/  FMUL R38, R38, R23.reuse ;  /* 0x0000001726267220 */ /* 0x080fe20000400000 */
[----:B------:R-:W-:Y:S01]  /*50c0*/  ISETP.GT.AND P0, PT, R4, 0x11, PT ;  /* 0x000000110400780c */ /* 0x000fe20003f04270 */
[----:B------:R-:W-:Y:S01]  /*50d0*/  @P5 STG.E.U16 desc[UR38][R6.64+0x12], R29 ;  /* 0x0000121d06005986 */ /* 0x000fe2000c101526 */
        /* <DEDUP_REMOVED lines=161> */
[----:B------:R-:W-:Y:S01]  /*5af0*/  FMUL R87, R87, R23 ;  /* 0x0000001757577220 */ /* 0x000fe20000400000 */
[----:B------:R-:W-:-:S02]  /*5b00*/  F2FP.F16.F32.PACK_AB R62, RZ, R62 ;  /* 0x0000003eff3e723e */ /* 0x000fc400000000ff */
[C---:B------:R-:W-:Y:S02]  /*5b10*/  ISETP.GT.AND P5, PT, R3.reuse, RZ, P0 ;  /* 0x000000ff0300720c */ /* 0x040fe400007a4270 */
[----:B------:R-:W-:Y:S01]  /*5b20*/  F2FP.F16.F32.PACK_AB R63, RZ, R63 ;  /* 0x0000003fff3f723e */ /* 0x000fe200000000ff */
[----:B------:R-:W-:Y:S01]  /*5b30*/  @P2 STG.E.U16 desc[UR38][R8.64+0x90], R62 ;  /* 0x0000903e08002986 */ /* 0x000fe2000c101526 */
[----:B------:R-:W-:Y:S02]  /*5b40*/  F2FP.F16.F32.PACK_AB R64, RZ, R64 ;  /* 0x00000040ff40723e */ /* 0x000fe400000000ff */
[C---:B------:R-:W-:Y:S01]  /*5b50*/  ISETP.GT.AND P2, PT, R3.reuse, 0x8, P1 ;  /* 0x000000080300780c */ /* 0x040fe20000f44270 */
[----:B------:R-:W-:Y:S01]  /*5b60*/  @P3 STG.E.U16 desc[UR38][R8.64+0x92], R63 ;  /* 0x0000923f08003986 */ /* 0x000fe2000c101526 */
[----:B------:R-:W-:Y:S02]  /*5b70*/  ISETP.GT.AND P1, PT, R4, 0x58, PT ;  /* 0x000000580400780c */ /* 0x000fe40003f24270 */
[----:B------:R-:W-:Y:S01]  /*5b80*/  F2FP.F16.F32.PACK_AB R65, RZ, R65 ;  /* 0x00000041ff41723e */ /* 0x000fe200000000ff */
[----:B------:R-:W-:Y:S01]  /*5b90*/  @P4 STG.E.U16 desc[UR38][R6.64+0xa0], R64 ;  /* 0x0000a04006004986 */ /* 0x000fe2000c101526 */
[----:B------:R-:W-:-:S02]  /*5ba0*/  ISETP.GT.AND P3, PT, R3, 0x8, P0 ;  /* 0x000000080300780c */ /* 0x000fc40000764270 */
[----:B------:R-:W-:Y:S01]  /*5bb0*/  ISETP.GT.AND P0, PT, R4, 0x59, PT ;  /* 0x000000590400780c */ /* 0x000fe20003f04270 */
[----:B------:R-:W-:Y:S01]  /*5bc0*/  @P5 STG.E.U16 desc[UR38][R6.64+0xa2], R65 ;  /* 0x0000a24106005986 */ /* 0x000fe2000c101526 */
[C---:B------:R-:W-:Y:S02]  /*5bd0*/  ISETP.GT.AND P4, PT, R3.reuse, RZ, P1 ;  /* 0x000000ff0300720c */ /* 0x040fe40000f84270 */
[----:B------:R-:W-:Y:S02]  /*5be0*/  F2FP.F16.F32.PACK_AB R66, RZ, R66 ;  /* 0x00000042ff42723e */ /* 0x000fe400000000ff */
[----:B------:R-:W-:Y:S02]  /*5bf0*/  ISETP.GT.AND P5, PT, R3, RZ, P0 ;  /* 0x000000ff0300720c */ /* 0x000fe400007a4270 */
[----:B------:R-:W-:Y:S01]  /*5c00*/  F2FP.F16.F32.PACK_AB R67, RZ, R67 ;  /* 0x00000043ff43723e */ /* 0x000fe200000000ff */
[----:B------:R-:W-:Y:S01]  /*5c10*/  @P2 STG.E.U16 desc[UR38][R8.64+0xa0], R66 ;  /* 0x0000a04208002986 */ /* 0x000fe2000c101526 */
[----:B------:R-:W-:-:S02]  /*5c20*/  F2FP.F16.F32.PACK_AB R68, RZ, R68 ;  /* 0x00000044ff44723e */ /* 0x000fc400000000ff */
[C---:B------:R-:W-:Y:S01]  /*5c30*/  ISETP.GT.AND P2, PT, R3.reuse, 0x8, P1 ;  /* 0x000000080300780c */ /* 0x040fe20000f44270 */
[----:B------:R-:W-:Y:S01]  /*5c40*/  @P3 STG.E.U16 desc[UR38][R8.64+0xa2], R67 ;  /* 0x0000a24308003986 */ /* 0x000fe2000c101526 */
[C---:B------:R-:W-:Y:S02]  /*5c50*/  ISETP.GT.AND P1, PT, R4.reuse, 0x60, PT ;  /* 0x000000600400780c */ /* 0x040fe40003f24270 */
[----:B------:R-:W-:Y:S01]  /*5c60*/  F2FP.F16.F32.PACK_AB R69, RZ, R69 ;  /* 0x00000045ff45723e */ /* 0x000fe200000000ff */
[----:B------:R-:W-:Y:S01]  /*5c70*/  @P4 STG.E.U16 desc[UR38][R6.64+0xb0], R68 ;  /* 0x0000b04406004986 */ /* 0x000fe2000c101526 */
[C---:B------:R-:W-:Y:S02]  /*5c80*/  ISETP.GT.AND P3, PT, R3.reuse, 0x8, P0 ;  /* 0x000000080300780c */ /* 0x040fe40000764270 */
[----:B------:R-:W-:Y:S01]  /*5c90*/  ISETP.GT.AND P0, PT, R4, 0x61, PT ;  /* 0x000000610400780c */ /* 0x000fe20003f04270 */
[----:B------:R-:W-:Y:S01]  /*5ca0*/  @P5 STG.E.U16 desc[UR38][R6.64+0xb2], R69 ;  /* 0x0000b24506005986 */ /* 0x000fe2000c101526 */
[----:B------:R-:W-:-:S02]  /*5cb0*/  ISETP.GT.AND P4, PT, R3, RZ, P1 ;  /* 0x000000ff0300720c */ /* 0x000fc40000f84270 */
[C---:B------:R-:W-:Y:S02]  /*5cc0*/  ISETP.GT.AND P5, PT, R3.reuse, RZ, P0 ;  /* 0x000000ff0300720c */ /* 0x040fe400007a4270 */
[----:B------:R-:W-:Y:S02]  /*5cd0*/  F2FP.F16.F32.PACK_AB R70, RZ, R70 ;  /* 0x00000046ff46723e */ /* 0x000fe400000000ff */
[----:B------:R-:W-:Y:S02]  /*5ce0*/  F2FP.F16.F32.PACK_AB R71, RZ, R71 ;  /* 0x00000047ff47723e */ /* 0x000fe400000000ff */
[----:B------:R-:W-:Y:S01]  /*5cf0*/  F2FP.F16.F32.PACK_AB R72, RZ, R72 ;  /* 0x00000048ff48723e */ /* 0x000fe200000000ff */
[----:B------:R-:W-:Y:S01]  /*5d00*/  @P2 STG.E.U16 desc[UR38][R8.64+0xb0], R70 ;  /* 0x0000b04608002986 */ /* 0x000fe2000c101526 */
[----:B------:R-:W-:Y:S02]  /*5d10*/  F2FP.F16.F32.PACK_AB R73, RZ, R73 ;  /* 0x00000049ff49723e */ /* 0x000fe400000000ff */
[C---:B------:R-:W-:Y:S01]  /*5d20*/  ISETP.GT.AND P1, PT, R3.reuse, 0x8, P1 ;  /* 0x000000080300780c */ /* 0x040fe20000f24270 */
[----:B------:R-:W-:Y:S01]  /*5d30*/  @P3 STG.E.U16 desc[UR38][R8.64+0xb2], R71 ;  /* 0x0000b24708003986 */ /* 0x000fe2000c101526 */
[----:B------:R-:W-:-:S02]  /*5d40*/  ISETP.GT.AND P2, PT, R3, 0x8, P0 ;  /* 0x000000080300780c */ /* 0x000fc40000744270 */
[C---:B------:R-:W-:Y:S01]  /*5d50*/  ISETP.GT.AND P0, PT, R4.reuse, 0x69, PT ;  /* 0x000000690400780c */ /* 0x040fe20003f04270 */
[----:B------:R-:W-:Y:S01]  /*5d60*/  @P4 STG.E.U16 desc[UR38][R6.64+0xc0], R72 ;  /* 0x0000c04806004986 */ /* 0x000fe2000c101526 */
[----:B------:R-:W-:Y:S02]  /*5d70*/  ISETP.GT.AND P4, PT, R4, 0x68, PT ;  /* 0x000000680400780c */ /* 0x000fe40003f84270 */
[----:B------:R-:W-:Y:S01]  /*5d80*/  F2FP.F16.F32.PACK_AB R74, RZ, R74 ;  /* 0x0000004aff4a723e */ /* 0x000fe200000000ff */
[----:B------:R-:W-:Y:S01]  /*5d90*/  @P5 STG.E.U16 desc[UR38][R6.64+0xc2], R73 ;  /* 0x0000c24906005986 */ /* 0x000fe2000c101526 */
[C---:B------:R-:W-:Y:S02]  /*5da0*/  ISETP.GT.AND P5, PT, R3.reuse, RZ, P4 ;  /* 0x000000ff0300720c */ /* 0x040fe400027a4270 */
[----:B------:R-:W-:Y:S01]  /*5db0*/  ISETP.GT.AND P3, PT, R3, RZ, P0 ;  /* 0x000000ff0300720c */ /* 0x000fe20000764270 */
[----:B------:R-:W-:Y:S01]  /*5dc0*/  @P1 STG.E.U16 desc[UR38][R8.64+0xc0], R74 ;  /* 0x0000c04a08001986 */ /* 0x000fe2000c101526 */
[----:B------:R-:W-:-:S02]  /*5dd0*/  F2FP.F16.F32.PACK_AB R75, RZ, R75 ;  /* 0x0000004bff4b723e */ /* 0x000fc400000000ff */
[----:B------:R-:W-:Y:S02]  /*5de0*/  F2FP.F16.F32.PACK_AB R76, RZ, R76 ;  /* 0x0000004cff4c723e */ /* 0x000fe400000000ff */
[C---:B------:R-:W-:Y:S01]  /*5df0*/  ISETP.GT.AND P4, PT, R3.reuse, 0x8, P4 ;  /* 0x000000080300780c */ /* 0x040fe20002784270 */
[----:B------:R-:W-:Y:S01]  /*5e00*/  @P2 STG.E.U16 desc[UR38][R8.64+0xc2], R75 ;  /* 0x0000c24b08002986 */ /* 0x000fe2000c101526 */
[----:B------:R-:W-:Y:S02]  /*5e10*/  F2FP.F16.F32.PACK_AB R77, RZ, R77 ;  /* 0x0000004dff4d723e */ /* 0x000fe400000000ff */
[C---:B------:R-:W-:Y:S01]  /*5e20*/  ISETP.GT.AND P2, PT, R4.reuse, 0x71, PT ;  /* 0x000000710400780c */ /* 0x040fe20003f44270 */
[----:B------:R-:W-:Y:S01]  /*5e30*/  @P5 STG.E.U16 desc[UR38][R6.64+0xd0], R76 ;  /* 0x0000d04c06005986 */ /* 0x000fe2000c101526 */
[----:B------:R-:W-:Y:S02]  /*5e40*/  ISETP.GT.AND P5, PT, R3, 0x8, P0 ;  /* 0x000000080300780c */ /* 0x000fe400007a4270 */
[C---:B------:R-:W-:Y:S01]  /*5e50*/  ISETP.GT.AND P1, PT, R4.reuse, 0x78, PT ;  /* 0x000000780400780c */ /* 0x040fe20003f24270 */
[----:B------:R-:W-:Y:S01]  /*5e60*/  @P3 STG.E.U16 desc[UR38][R6.64+0xd2], R77 ;  /* 0x0000d24d06003986 */ /* 0x000fe2000c101526 */
[----:B------:R-:W-:-:S02]  /*5e70*/  ISETP.GT.AND P3, PT, R4, 0x70, PT ;  /* 0x000000700400780c */ /* 0x000fc40003f64270 */
[----:B------:R-:W-:Y:S01]  /*5e80*/  ISETP.GT.AND P0, PT, R4, 0x79, PT ;  /* 0x000000790400780c */ /* 0x000fe20003f04270 */
[----:B------:R-:W-:Y:S01]  /*5e90*/  @P4 IMAD.MOV.U32 R4, RZ, RZ, R8 ;  /* 0x000000ffff044224 */ /* 0x000fe200078e0008 */
[----:B------:R-:W-:Y:S01]  /*5ea0*/  F2FP.F16.F32.PACK_AB R78, RZ, R78 ;  /* 0x0000004eff4e723e */ /* 0x000fe200000000ff */
[----:B------:R-:W-:Y:S01]  /*5eb0*/  @P4 IMAD.MOV.U32 R5, RZ, RZ, R9 ;  /* 0x000000ffff054224 */ /* 0x000fe200078e0009 */
[----:B------:R-:W-:Y:S02]  /*5ec0*/  F2FP.F16.F32.PACK_AB R79, RZ, R79 ;  /* 0x0000004fff4f723e */ /* 0x000fe400000000ff */
[----:B------:R-:W-:Y:S02]  /*5ed0*/  F2FP.F16.F32.PACK_AB R80, RZ, R80 ;  /* 0x00000050ff50723e */ /* 0x000fe400000000ff */
[----:B------:R0:W-:Y:S01]  /*5ee0*/  @P4 STG.E.U16 desc[UR38][R4.64+0xd0], R78 ;  /* 0x0000d04e04004986 */ /* 0x0001e2000c101526 */
[----:B------:R-:W-:Y:S02]  /*5ef0*/  ISETP.GT.AND P4, PT, R3, RZ, P2 ;  /* 0x000000ff0300720c */ /* 0x000fe40001784270 */
[----:B------:R-:W-:-:S02]  /*5f00*/  F2FP.F16.F32.PACK_AB R81, RZ, R81 ;  /* 0x00000051ff51723e */ /* 0x000fc400000000ff */
[----:B------:R-:W-:Y:S02]  /*5f10*/  ISETP.GT.AND P2, PT, R3, 0x8, P2 ;  /* 0x000000080300780c */ /* 0x000fe40001744270 */
[----:B------:R-:W-:Y:S02]  /*5f20*/  F2FP.F16.F32.PACK_AB R82, RZ, R82 ;  /* 0x00000052ff52723e */ /* 0x000fe400000000ff */
[----:B------:R-:W-:Y:S02]  /*5f30*/  F2FP.F16.F32.PACK_AB R83, RZ, R83 ;  /* 0x00000053ff53723e */ /* 0x000fe400000000ff */
[----:B------:R-:W-:Y:S01]  /*5f40*/  F2FP.F16.F32.PACK_AB R84, RZ, R84 ;  /* 0x00000054ff54723e */ /* 0x000fe200000000ff */
[----:B0-----:R-:W-:Y:S01]  /*5f50*/  @P5 IMAD.MOV.U32 R4, RZ, RZ, R8 ;  /* 0x000000ffff045224 */ /* 0x001fe200078e0008 */
[----:B------:R-:W-:Y:S01]  /*5f60*/  F2FP.F16.F32.PACK_AB R85, RZ, R85 ;  /* 0x00000055ff55723e */ /* 0x000fe200000000ff */
[----:B------:R-:W-:Y:S01]  /*5f70*/  @P5 IMAD.MOV.U32 R5, RZ, RZ, R9 ;  /* 0x000000ffff055224 */ /* 0x000fe200078e0009 */
[----:B------:R-:W-:-:S02]  /*5f80*/  F2FP.F16.F32.PACK_AB R86, RZ, R86 ;  /* 0x00000056ff56723e */ /* 0x000fc400000000ff */
[----:B------:R-:W-:Y:S02]  /*5f90*/  F2FP.F16.F32.PACK_AB R87, RZ, R87 ;  /* 0x00000057ff57723e */ /* 0x000fe400000000ff */
[----:B------:R0:W-:Y:S01]  /*5fa0*/  @P5 STG.E.U16 desc[UR38][R4.64+0xd2], R79 ;  /* 0x0000d24f04005986 */ /* 0x0001e2000c101526 */
[C---:B------:R-:W-:Y:S02]  /*5fb0*/  ISETP.GT.AND P5, PT, R3.reuse, RZ, P3 ;  /* 0x000000ff0300720c */ /* 0x040fe40001fa4270 */
[----:B------:R-:W-:-:S11]  /*5fc0*/  ISETP.GT.AND P3, PT, R3, 0x8, P3 ;  /* 0x000000080300780c */ /* 0x000fd60001f64270 */
[----:B0-----:R-:W-:Y:S02]  /*5fd0*/  @P5 IMAD.MOV.U32 R4, RZ, RZ, R6 ;  /* 0x000000ffff045224 */ /* 0x001fe400078e0006 */
[----:B------:R-:W-:-:S05]  /*5fe0*/  @P5 IMAD.MOV.U32 R5, RZ, RZ, R7 ;  /* 0x000000ffff055224 */ /* 0x000fca00078e0007 */
[----:B------:R0:W-:Y:S01]  /*5ff0*/  @P5 STG.E.U16 desc[UR38][R4.64+0xe0], R80 ;  /* 0x0000e05004005986 */ /* 0x0001e2000c101526 */
[C---:B------:R-:W-:Y:S02]  /*6000*/  ISETP.GT.AND P5, PT, R3.reuse, RZ, P0 ;  /* 0x000000ff0300720c */ /* 0x040fe400007a4270 */
[----:B------:R-:W-:Y:S01]  /*6010*/  ISETP.GT.AND P0, PT, R3, 0x8, P0 ;  /* 0x000000080300780c */ /* 0x000fe20000704270 */
[----:B0-----:R-:W-:Y:S02]  /*6020*/  @P4 IMAD.MOV.U32 R4, RZ, RZ, R6 ;  /* 0x000000ffff044224 */ /* 0x001fe400078e0006 */
[----:B------:R-:W-:-:S05]  /*6030*/  @P4 IMAD.MOV.U32 R5, RZ, RZ, R7 ;  /* 0x000000ffff054224 */ /* 0x000fca00078e0007 */
[----:B------:R0:W-:Y:S01]  /*6040*/  @P4 STG.E.U16 desc[UR38][R4.64+0xe2], R81 ;  /* 0x0000e25104004986 */ /* 0x0001e2000c101526 */
[C---:B------:R-:W-:Y:S02]  /*6050*/  ISETP.GT.AND P4, PT, R3.reuse, RZ, P1 ;  /* 0x000000ff0300720c */ /* 0x040fe40000f84270 */
[----:B------:R-:W-:Y:S01]  /*6060*/  ISETP.GT.AND P1, PT, R3, 0x8, P1 ;  /* 0x000000080300780c */ /* 0x000fe20000f24270 */
[----:B0-----:R-:W-:Y:S02]  /*6070*/  @P3 IMAD.MOV.U32 R4, RZ, RZ, R8 ;  /* 0x000000ffff043224 */ /* 0x001fe400078e0008 */
[----:B------:R-:W-:-:S05]  /*6080*/  @P3 IMAD.MOV.U32 R5, RZ, RZ, R9 ;  /* 0x000000ffff053224 */ /* 0x000fca00078e0009 */
[----:B------:R0:W-:Y:S02]  /*6090*/  @P3 STG.E.U16 desc[UR38][R4.64+0xe0], R82 ;  /* 0x0000e05204003986 */ /* 0x0001e4000c101526 */
[----:B0-----:R-:W-:Y:S02]  /*60a0*/  @P2 IMAD.MOV.U32 R4, RZ, RZ, R8 ;  /* 0x000000ffff042224 */ /* 0x001fe400078e0008 */
[----:B------:R-:W-:-:S05]  /*60b0*/  @P2 IMAD.MOV.U32 R5, RZ, RZ, R9 ;  /* 0x000000ffff052224 */ /* 0x000fca00078e0009 */
[----:B------:R0:W-:Y:S02]  /*60c0*/  @P2 STG.E.U16 desc[UR38][R4.64+0xe2], R83 ;  /* 0x0000e25304002986 */ /* 0x0001e4000c101526 */
[----:B0-----:R-:W-:Y:S02]  /*60d0*/  @P4 IMAD.MOV.U32 R4, RZ, RZ, R6 ;  /* 0x000000ffff044224 */ /* 0x001fe400078e0006 */
[----:B------:R-:W-:-:S05]  /*60e0*/  @P4 IMAD.MOV.U32 R5, RZ, RZ, R7 ;  /* 0x000000ffff054224 */ /* 0x000fca00078e0007 */
[----:B------:R0:W-:Y:S04]  /*60f0*/  @P4 STG.E.U16 desc[UR38][R4.64+0xf0], R84 ;  /* 0x0000f05404004986 */ /* 0x0001e8000c101526 */
[----:B------:R1:W-:Y:S01]  /*6100*/  @P5 STG.E.U16 desc[UR38][R6.64+0xf2], R85 ;  /* 0x0000f25506005986 */ /* 0x0003e2000c101526 */
[----:B0-----:R-:W-:Y:S02]  /*6110*/  @P1 IMAD.MOV.U32 R4, RZ, RZ, R8 ;  /* 0x000000ffff041224 */ /* 0x001fe400078e0008 */
[----:B------:R-:W-:-:S05]  /*6120*/  @P1 IMAD.MOV.U32 R5, RZ, RZ, R9 ;  /* 0x000000ffff051224 */ /* 0x000fca00078e0009 */
[----:B------:R1:W-:Y:S04]  /*6130*/  @P1 STG.E.U16 desc[UR38][R4.64+0xf0], R86 ;  /* 0x0000f05604001986 */ /* 0x0003e8000c101526 */
[----:B------:R1:W-:Y:S02]  /*6140*/  @P0 STG.E.U16 desc[UR38][R8.64+0xf2], R87 ;  /* 0x0000f25708000986 */ /* 0x0003e4000c101526 */
.L_x_158:
[----:B------:R-:W-:Y:S05]  /*6150*/  BSYNC B0 ;  /* 0x0000000000007941 */ /* 0x000fea0003800000 */
.L_x_32:
[----:B------:R-:W-:Y:S01]  /*6160*/  IADD3 R16, P0, R16, UR36, RZ ;  /* 0x0000002410107c10 */ /* 0x000fe2000ff1e0ff */
[----:B------:R-:W-:Y:S01]  /*6170*/  ULDC.64 UR4, c[0x0][0x650] ;  /* 0x0001940000047ab9 */ /* 0x000fe20000000a00 */
[----:B------:R-:W-:Y:S01]  /*6180*/  PRMT R3, RZ, 0x7610, R3 ;  /* 0x00007610ff037816 */ /* 0x000fe20000000003 */
[----:B------:R-:W-:Y:S01]  /*6190*/  IMAD.MOV.U32 R100, RZ, RZ, -0x1 ;  /* 0xffffffffff647424 */ /* 0x000fe200078e00ff */
[----:B------:R-:W-:Y:S01]  /*61a0*/  IADD3.X R17, R17, UR42, RZ, P0, !PT ;  /* 0x0000002a11117c10 */ /* 0x000fe200087fe4ff */
[----:B------:R-:W-:Y:S01]  /*61b0*/  IMAD.MOV.U32 R101, RZ, RZ, -0x1 ;  /* 0xffffffffff657424 */ /* 0x000fe200078e00ff */
[----:B------:R-:W-:-:S04]  /*61c0*/  ISETP.GE.U32.AND P0, PT, R16, UR4, PT ;  /* 0x0000000410007c0c */ /* 0x000fc8000bf06070 */
[----:B------:R-:W-:-:S13]  /*61d0*/  ISETP.GE.U32.AND.EX P0, PT, R17, UR5, PT, P0 ;  /* 0x0000000511007c0c */ /* 0x000fda000bf06100 */
[----:B------:R-:W-:Y:S05]  /*61e0*/  @P0 BRA `(.L_x_159) ;  /* 0x00000004004c0947 */ /* 0x000fea0003800000 */
[----:B------:R-:W0:Y:S01]  /*61f0*/  LDC.64 R10, c[0x0][0x628] ;  /* 0x00018a00ff0a7b82 */ /* 0x000e220000000a00 */
[----:B---3--:R-:W3:Y:S01]  /*6200*/  S2R R12, SR_CTAID.X ;  /* 0x00000000000c7919 */ /* 0x008ee20000002500 */
[----:B-12-4-:R-:W-:Y:S02]  /*6210*/  IMAD.MOV.U32 R8, RZ, RZ, R16 ;  /* 0x000000ffff087224 */ /* 0x016fe400078e0010 */
[----:B------:R-:W-:Y:S01]  /*6220*/  IMAD.MOV.U32 R9, RZ, RZ, R17 ;  /* 0x000000ffff097224 */ /* 0x000fe200078e0011 */
[----:B------:R-:W1:Y:S03]  /*6230*/  S2R R20, SR_CTAID.Y ;  /* 0x0000000000147919 */ /* 0x000e660000002600 */
[----:B------:R-:W2:Y:S08]  /*6240*/  LDC R0, c[0x0][0x630] ;  /* 0x00018c00ff007b82 */ /* 0x000eb00000000800 */
[----:B------:R-:W4:Y:S01]  /*6250*/  LDC.64 R14, c[0x0][0x620] ;  /* 0x00018800ff0e7b82 */ /* 0x000f220000000a00 */
[----:B0-----:R-:W-:-:S04]  /*6260*/  ISETP.NE.U32.AND P0, PT, R10, RZ, PT ;  /* 0x000000ff0a00720c */ /* 0x001fc80003f05070 */
[----:B------:R-:W-:-:S13]  /*6270*/  ISETP.NE.AND.EX P0, PT, R11, RZ, PT, P0 ;  /* 0x000000ff0b00720c */ /* 0x000fda0003f05300 */
[----:B-1234-:R-:W-:Y:S05]  /*6280*/  @!P0 BRA `(.L_x_160) ;  /* 0x0000000000288947 */ /* 0x01efea0003800000 */
        /* <DEDUP_REMOVED lines=10> */
.L_x_160:
[-CC-:B------:R-:W-:Y:S01]  /*6330*/  SHF.R.U64 R101, R8, R0.reuse, R9.reuse ;  /* 0x0000000008657219 */ /* 0x180fe20000001209 */
[----:B------:R-:W0:Y:S01]  /*6340*/  LDC.64 R26, c[0x0][0x640] ;  /* 0x00019000ff1a7b82 */ /* 0x000e220000000a00 */
[----:B------:R-:W-:Y:S01]  /*6350*/  SHF.R.U32.HI R0, RZ, R0, R9 ;  /* 0x00000000ff007219 */ /* 0x000fe20000011609 */
[----:B------:R-:W-:Y:S01]  /*6360*/  ULDC UR4, c[0x0][0x150] ;  /* 0x0000540000047ab9 */ /* 0x000fe20000000800 */
[----:B------:R-:W-:Y:S02]  /*6370*/  IADD3 R3, P0, RZ, -R101, RZ ;  /* 0x80000065ff037210 */ /* 0x000fe40007f1e0ff */
[----:B------:R-:W-:-:S03]  /*6380*/  I2FP.F32.U32 R7, R12 ;  /* 0x0000000c00077245 */ /* 0x000fc60000201000 */
[----:B------:R-:W1:Y:S01]  /*6390*/  LDC R6, c[0x0][0x618] ;  /* 0x00018600ff067b82 */ /* 0x000e620000000800 */
[----:B------:R-:W-:Y:S02]  /*63a0*/  IMAD.X R5, RZ, RZ, ~R0, P0 ;  /* 0x000000ffff057224 */ /* 0x000fe400000e0e00 */
[----:B------:R-:W-:Y:S01]  /*63b0*/  FMUL R7, R7, UR4 ;  /* 0x0000000407077c20 */ /* 0x000fe20008400000 */
[----:B------:R-:W-:Y:S01]  /*63c0*/  ULDC UR4, c[0x0][0x154] ;  /* 0x0000550000047ab9 */ /* 0x000fe20000000800 */
[-C--:B------:R-:W-:Y:S02]  /*63d0*/  IMAD R0, R5, R14.reuse, RZ ;  /* 0x0000000e05007224 */ /* 0x080fe400078e02ff */
[C---:B------:R-:W-:Y:S01]  /*63e0*/  IMAD.WIDE.U32 R4, R3.reuse, R14, R16 ;  /* 0x0000000e03047225 */ /* 0x040fe200078e0010 */
[----:B------:R-:W2:Y:S01]  /*63f0*/  LDC R8, c[0x0][0x608] ;  /* 0x00018200ff087b82 */ /* 0x000ea20000000800 */
[----:B------:R-:W3:Y:S02]  /*6400*/  F2I.U32.TRUNC.NTZ R7, R7 ;  /* 0x0000000700077305 */ /* 0x000ee4000020f000 */
[----:B------:R-:W-:Y:S01]  /*6410*/  IMAD R3, R3, R15, R0 ;  /* 0x0000000f03037224 */ /* 0x000fe200078e0200 */
[----:B------:R-:W-:-:S03]  /*6420*/  I2FP.F32.U32 R0, R20 ;  /* 0x0000001400007245 */ /* 0x000fc60000201000 */
[----:B------:R-:W-:Y:S01]  /*6430*/  IMAD.IADD R3, R5, 0x1, R3 ;  /* 0x0000000105037824 */ /* 0x000fe200078e0203 */
[----:B------:R-:W4:Y:S01]  /*6440*/  LDC R11, c[0x0][0x658] ;  /* 0x00019600ff0b7b82 */ /* 0x000f220000000800 */
[----:B0-----:R-:W-:-:S04]  /*6450*/  ISETP.NE.U32.AND P0, PT, R26, RZ, PT ;  /* 0x000000ff1a00720c */ /* 0x001fc80003f05070 */
[----:B------:R-:W-:-:S03]  /*6460*/  ISETP.NE.AND.EX P0, PT, R27, RZ, PT, P0 ;  /* 0x000000ff1b00720c */ /* 0x000fc60003f05300 */
[----:B------:R-:W0:Y:S01]  /*6470*/  LDC R9, c[0x0][0x144] ;  /* 0x00005100ff097b82 */ /* 0x000e220000000800 */
[-C--:B-1----:R-:W-:Y:S01]  /*6480*/  SHF.R.U64 R10, R4, R6.reuse, R3 ;  /* 0x00000006040a7219 */ /* 0x082fe20000001203 */
[----:B---3--:R-:W-:Y:S01]  /*6490*/  IMAD.MOV R7, RZ, RZ, -R7 ;  /* 0x000000ffff077224 */ /* 0x008fe200078e0a07 */
[----:B------:R-:W-:Y:S01]  /*64a0*/  SHF.R.U32.HI R3, RZ, R6, R3 ;  /* 0x00000006ff037219 */ /* 0x000fe20000011603 */
[----:B------:R-:W-:-:S04]  /*64b0*/  FMUL R6, R0, UR4 ;  /* 0x0000000400067c20 */ /* 0x000fc80008400000 */
[----:B------:R-:W1:Y:S01]  /*64c0*/  LDC R21, c[0x0][0x148] ;  /* 0x00005200ff157b82 */ /* 0x000e620000000800 */
[----:B------:R3:W0:Y:S01]  /*64d0*/  F2I.U32.TRUNC.NTZ R14, R6 ;  /* 0x00000006000e7305 */ /* 0x000622000020f000 */
[-CC-:B--2---:R-:W-:Y:S02]  /*64e0*/  SHF.R.U64 R13, R10, R8.reuse, R3.reuse ;  /* 0x000000080a0d7219 */ /* 0x184fe40000001203 */
[----:B------:R-:W-:-:S04]  /*64f0*/  SHF.R.U32.HI R0, RZ, R8, R3 ;  /* 0x00000008ff007219 */ /* 0x000fc80000011603 */
[----:B-----5:R-:W2:Y:S01]  /*6500*/  LDC R24, c[0x0][0x648] ;  /* 0x00019200ff187b82 */ /* 0x020ea20000000800 */
[-CC-:B----4-:R-:W-:Y:S02]  /*6510*/  SHF.R.U64 R15, R13, R11.reuse, R0.reuse ;  /* 0x0000000b0d0f7219 */ /* 0x190fe40000001200 */
[----:B------:R-:W-:-:S03]  /*6520*/  SHF.R.U32.HI R5, RZ, R11, R0 ;  /* 0x0000000bff057219 */ /* 0x000fc60000011600 */
[----:B------:R-:W-:Y:S02]  /*6530*/  IMAD.MOV.U32 R4, RZ, RZ, R15 ;  /* 0x000000ffff047224 */ /* 0x000fe400078e000f */
[----:B------:R-:W4:Y:S01]  /*6540*/  LDC R28, c[0x0][0x638] ;  /* 0x00018e00ff1c7b82 */ /* 0x000f220000000800 */
[----:B0-----:R-:W-:-:S07]  /*6550*/  IMAD R25, R9, R7, R12 ;  /* 0x0000000709197224 */ /* 0x001fce00078e020c */
[----:B------:R-:W0:Y:S08]  /*6560*/  LDC R29, c[0x0][0x610] ;  /* 0x00018400ff1d7b82 */ /* 0x000e300000000800 */
[----:B------:R-:W0:Y:S01]  /*6570*/  LDC R30, c[0x0][0x600] ;  /* 0x00018000ff1e7b82 */ /* 0x000e220000000800 */
[----:B-123--:R-:W-:Y:S05]  /*6580*/  @!P0 BRA `(.L_x_161) ;  /* 0x0000000000288947 */ /* 0x00efea0003800000 */
[----:B------:R-:W1:Y:S02]  /*6590*/  LDC R0, c[0x0][0x64c] ;  /* 0x00019300ff007b82 */ /* 0x000e640000000800 */
[----:B-1----:R-:W-:-:S05]  /*65a0*/  IADD3 R3, P0, R15, R0, RZ ;  /* 0x000000000f037210 */ /* 0x002fca0007f1e0ff */
        /* <DEDUP_REMOVED lines=8> */
.L_x_161:
[----:B------:R-:W-:Y:S01]  /*6630*/  ISETP.NE.AND P0, PT, R2, 0x1, PT ;  /* 0x000000010200780c */ /* 0x000fe20003f05270 */
[----:B------:R-:W-:Y:S01]  /*6640*/  IMAD.MOV R14, RZ, RZ, -R14 ;  /* 0x000000ffff0e7224 */ /* 0x000fe200078e0a0e */
[----:B------:R-:W-:Y:S02]  /*6650*/  SHF.R.U64 R3, R4, R24, R5 ;  /* 0x0000001804037219 */ /* 0x000fe40000001205 */
[----:B------:R-:W-:Y:S02]  /*6660*/  LOP3.LUT R0, R13, R98, RZ, 0xc0, !PT ;  /* 0x000000620d007212 */ /* 0x000fe400078ec0ff */
[----:B------:R-:W-:Y:S01]  /*6670*/  LOP3.LUT R10, R10, R97, RZ, 0xc0, !PT ;  /* 0x000000610a0a7212 */ /* 0x000fe200078ec0ff */
[----:B------:R-:W-:Y:S02]  /*6680*/  IMAD.MOV R4, RZ, RZ, -R3 ;  /* 0x000000ffff047224 */ /* 0x000fe400078e0a03 */
[----:B------:R-:W-:Y:S02]  /*6690*/  IMAD R0, R93, R3, R0 ;  /* 0x000000035d007224 */ /* 0x000fe400078e0200 */
[----:B----4-:R-:W-:-:S02]  /*66a0*/  IMAD R3, R4, R28, R15 ;  /* 0x0000001c04037224 */ /* 0x010fc400078e020f */
[----:B------:R-:W-:Y:S02]  /*66b0*/  @P0 IMAD R25, R21, R14, R20 ;  /* 0x0000000e15190224 */ /* 0x000fe400078e0214 */
[----:B0-----:R-:W-:Y:S02]  /*66c0*/  IMAD R5, R3, R30, R10 ;  /* 0x0000001e03057224 */ /* 0x001fe400078e020a */
[----:B------:R-:W-:Y:S02]  /*66d0*/  IMAD R0, R0, R29, R25 ;  /* 0x0000001d00007224 */ /* 0x000fe400078e0219 */
[----:B------:R-:W-:-:S03]  /*66e0*/  IMAD.MOV.U32 R4, RZ, RZ, 0x1 ;  /* 0x00000001ff047424 */ /* 0x000fc600078e00ff */
[----:B------:R-:W-:Y:S02]  /*66f0*/  SEL R100, R5, R0, !P0 ;  /* 0x0000000005647207 */ /* 0x000fe40004000000 */
[----:B------:R-:W-:Y:S02]  /*6700*/  PRMT R3, R4, 0x7610, R3 ;  /* 0x0000761004037816 */ /* 0x000fe40000000003 */
[----:B------:R-:W-:-:S07]  /*6710*/  SEL R0, R0, R5, !P0 ;  /* 0x0000000500007207 */ /* 0x000fce0004000000 */
.L_x_159:
[----:B------:R-:W-:Y:S01]  /*6720*/  UIADD3 UR41, UR43, UR41, URZ ;  /* 0x000000292b297290 */ /* 0x000fe2000fffe03f */
[----:B------:R-:W-:Y:S01]  /*6730*/  LOP3.LUT P0, RZ, R3, 0xff, RZ, 0xc0, !PT ;  /* 0x000000ff03ff7812 */ /* 0x000fe2000780c0ff */
[----:B------:R-:W-:Y:S02]  /*6740*/  IMAD.MOV.U32 R103, RZ, RZ, R0 ;  /* 0x000000ffff677224 */ /* 0x000fe400078e0000 */
[----:B------:R-:W-:Y:S02]  /*6750*/  USHF.R.U32.HI UR4, URZ, 0x2, UR41 ;  /* 0x000000023f047899 */ /* 0x000fe40008011629 */
[----:B------:R-:W-:Y:S02]  /*6760*/  UISETP.GT.U32.AND UP1, UPT, UR41, 0x3, UPT ;  /* 0x000000032900788c */ /* 0x000fe4000bf24070 */
[----:B------:R-:W-:Y:S02]  /*6770*/  ULOP3.LUT UR4, UR4, 0x1, URZ, 0xc0, !UPT ;  /* 0x0000000104047892 */ /* 0x000fe4000f8ec03f */
[----:B------:R-:W-:-:S02]  /*6780*/  UISETP.LT.U32.AND UP1, UPT, UR43, 0x4, UP1 ;  /* 0x000000042b00788c */ /* 0x000fc40008f21070 */
[----:B------:R-:W-:Y:S02]  /*6790*/  UISETP.NE.U32.AND UP0, UPT, UR4, 0x1, UPT ;  /* 0x000000010400788c */ /* 0x000fe4000bf05070 */
[----:B------:R-:W-:Y:S02]  /*67a0*/  USEL UR5, URZ, 0x1, !UP1 ;  /* 0x000000013f057887 */ /* 0x000fe4000c800000 */
[----:B------:R-:W-:Y:S02]  /*67b0*/  UISETP.GT.U32.AND UP0, UPT, UR43, 0x3, !UP0 ;  /* 0x000000032b00788c */ /* 0x000fe4000c704070 */
[----:B------:R-:W-:Y:S02]  /*67c0*/  ULOP3.LUT UR41, UR41, 0x3, URZ, 0xc0, !UPT ;  /* 0x0000000329297892 */ /* 0x000fe4000f8ec03f */
[----:B------:R-:W-:-:S04]  /*67d0*/  USEL UR4, URZ, 0x1, !UP0 ;  /* 0x000000013f047887 */ /* 0x000fc8000c000000 */
[----:B------:R-:W-:Y:S01]  /*67e0*/  ULOP3.LUT UR40, UR4, UR40, UR5, 0x96, !UPT ;  /* 0x0000002804287292 */ /* 0x000fe2000f8e9605 */
[----:B------:R-:W-:Y:S11]  /*67f0*/  @P0 BRA `(.L_x_162) ;  /* 0xffffffac00200947 */ /* 0x000ff6000383ffff */
[----:B------:R-:W-:Y:S05]  /*6800*/  EXIT ;  /* 0x000000000000794d */ /* 0x000fea0003800000 */
.L_x_7:
        /* <DEDUP_REMOVED lines=26> */
.L_x_164:
[----:B------:R-:W0:Y:S01]  /*69b0*/  LDC.64 R28, c[0x0][0x640] ;  /* 0x00019000ff1c7b82 */ /* 0x000e220000000a00 */
[-CC-:B------:R-:W-:Y:S01]  /*69c0*/  SHF.R.U64 R21, R14, R6.reuse, R15.reuse ;  /* 0x000000060e157219 */ /* 0x180fe2000000120f */
[----:B------:R-:W-:Y:S01]  /*69d0*/  IMAD.MOV.U32 R30, RZ, RZ, 0x1 ;  /* 0x00000001ff1e7424 */ /* 0x000fe200078e00ff */
[----:B------:R-:W-:Y:S02]  /*69e0*/  SHF.R.U32.HI R6, RZ, R6, R15 ;  /* 0x00000006ff067219 */ /* 0x000fe4000001160f */
[----:B------:R-:W-:-:S03]  /*69f0*/  IADD3 R13, P0, RZ, -R21, RZ ;  /* 0x80000015ff0d7210 */ /* 0x000fc60007f1e0ff */
[----:B------:R-:W1:Y:S02]  /*6a00*/  LDC R12, c[0x0][0x618] ;  /* 0x00018600ff0c7b82 */ /* 0x000e640000000800 */
[----:B------:R-:W-:-:S04]  /*6a10*/  IMAD.X R9, RZ, RZ, ~R6, P0 ;  /* 0x000000ffff097224 */ /* 0x000fc800000e0e06 */
[-C--:B------:R-:W-:Y:S02]  /*6a20*/  IMAD R6, R9, R24.reuse, RZ ;  /* 0x0000001809067224 */ /* 0x080fe400078e02ff */
[----:B------:R-:W2:Y:S01]  /*6a30*/  LDC R14, c[0x0][0x608] ;  /* 0x00018200ff0e7b82 */ /* 0x000ea20000000800 */
[----:B------:R-:W-:-:S04]  /*6a40*/  IMAD.WIDE.U32 R8, R13, R24, R16 ;  /* 0x000000180d087225 */ /* 0x000fc800078e0010 */
[----:B------:R-:W-:-:S03]  /*6a50*/  IMAD R13, R13, R25, R6 ;  /* 0x000000190d0d7224 */ /* 0x000fc600078e0206 */
[----:B------:R-:W3:Y:S01]  /*6a60*/  LDC R27, c[0x0][0x658] ;  /* 0x00019600ff1b7b82 */ /* 0x000ee20000000800 */
[----:B------:R-:W-:Y:S01]  /*6a70*/  IMAD.IADD R9, R9, 0x1, R13 ;  /* 0x0000000109097824 */ /* 0x000fe200078e020d */
[----:B0-----:R-:W-:-:S04]  /*6a80*/  ISETP.NE.U32.AND P0, PT, R28, RZ, PT ;  /* 0x000000ff1c00720c */ /* 0x001fc80003f05070 */
[----:B------:R-:W-:Y:S02]  /*6a90*/  ISETP.NE.AND.EX P0, PT, R29, RZ, PT, P0 ;  /* 0x000000ff1d00720c */ /* 0x000fe40003f05300 */
[----:B------:R-:W0:Y:S01]  /*6aa0*/  LDC R22, c[0x0][0x600] ;  /* 0x00018000ff167b82 */ /* 0x000e220000000800 */
[-CC-:B-1----:R-:W-:Y:S01]  /*6ab0*/  SHF.R.U64 R10, R8, R12.reuse, R9.reuse ;  /* 0x0000000c080a7219 */ /* 0x182fe20000001209 */
[----:B------:R-:W-:Y:S01]  /*6ac0*/  IMAD.MOV.U32 R8, RZ, RZ, -0x1 ;  /* 0xffffffffff087424 */ /* 0x000fe200078e00ff */
[----:B------:R-:W-:-:S05]  /*6ad0*/  SHF.R.U32.HI R9, RZ, R12, R9 ;  /* 0x0000000cff097219 */ /* 0x000fca0000011609 */
[----:B------:R-:W1:Y:S01]  /*6ae0*/  LDC R24, c[0x0][0x648] ;  /* 0x00019200ff187b82 */ /* 0x000e620000000800 */
[-CC-:B--2---:R-:W-:Y:S02]  /*6af0*/  SHF.R.U64 R23, R10, R14.reuse, R9.reuse ;  /* 0x0000000e0a177219 */ /* 0x184fe40000001209 */
[----:B------:R-:W-:-:S05]  /*6b00*/  SHF.R.U32.HI R6, RZ, R14, R9 ;  /* 0x0000000eff067219 */ /* 0x000fca0000011609 */
[----:B------:R-:W2:Y:S01]  /*6b10*/  LDC R26, c[0x0][0x638] ;  /* 0x00018e00ff1a7b82 */ /* 0x000ea20000000800 */
[-C--:B---3--:R-:W-:Y:S02]  /*6b20*/  SHF.L.U32 R8, R8, R27.reuse, RZ ;  /* 0x0000001b08087219 */ /* 0x088fe400000006ff */
[-CC-:B------:R-:W-:Y:S02]  /*6b30*/  SHF.R.U64 R25, R23, R27.reuse, R6.reuse ;  /* 0x0000001b17197219 */ /* 0x180fe40000001206 */
[----:B------:R-:W-:Y:S02]  /*6b40*/  LOP3.LUT R32, RZ, R8, RZ, 0x33, !PT ;  /* 0x00000008ff207212 */ /* 0x000fe400078e33ff */
[----:B------:R-:W-:Y:S01]  /*6b50*/  SHF.R.U32.HI R9, RZ, R27, R6 ;  /* 0x0000001bff097219 */ /* 0x000fe20000011606 */
[----:B------:R-:W3:Y:S01]  /*6b60*/  LDC R31, c[0x0][0x610] ;  /* 0x00018400ff1f7b82 */ /* 0x000ee20000000800 */
[----:B------:R-:W-:Y:S01]  /*6b70*/  IMAD.MOV.U32 R8, RZ, RZ, R25 ;  /* 0x000000ffff087224 */ /* 0x000fe200078e0019 */
[----:B------:R-:W-:Y:S06]  /*6b80*/  @!P0 BRA `(.L_x_165) ;  /* 0x0000000000288947 */ /* 0x000fec0003800000 */
        /* <DEDUP_REMOVED lines=10> */
.L_x_165:
[----:B------:R-:W-:Y:S02]  /*6c30*/  ISETP.NE.AND P0, PT, R2, 0x1, PT ;  /* 0x000000010200780c */ /* 0x000fe40003f05270 */
[----:B-1----:R-:W-:Y:S01]  /*6c40*/  SHF.R.U64 R6, R8, R24, R9 ;  /* 0x0000001808067219 */ /* 0x002fe20000001209 */
[----:B0-----:R-:W-:Y:S01]  /*6c50*/  VIADD R9, R22, 0xffffffff ;  /* 0xffffffff16097836 */ /* 0x001fe20000000000 */
[----:B------:R-:W-:Y:S02]  /*6c60*/  SHF.L.U32 R30, R30, R27, RZ ;  /* 0x0000001b1e1e7219 */ /* 0x000fe400000006ff */
[----:B------:R-:W-:Y:S01]  /*6c70*/  LOP3.LUT R5, R23, R32, RZ, 0xc0, !PT ;  /* 0x0000002017057212 */ /* 0x000fe200078ec0ff */
[----:B------:R-:W-:-:S04]  /*6c80*/  IMAD.MOV R8, RZ, RZ, -R6 ;  /* 0x000000ffff087224 */ /* 0x000fc800078e0a06 */
[----:B------:R-:W-:Y:S01]  /*6c90*/  IMAD R6, R30, R6, R5 ;  /* 0x000000061e067224 */ /* 0x000fe200078e0205 */
[----:B------:R-:W-:Y:S01]  /*6ca0*/  LOP3.LUT R5, R10, R9, RZ, 0xc0, !PT ;  /* 0x000000090a057212 */ /* 0x000fe200078ec0ff */
[----:B------:R-:W-:Y:S02]  /*6cb0*/  @P0 IMAD R3, R7, R20, R4 ;  /* 0x0000001407030224 */ /* 0x000fe400078e0204 */
[----:B--2---:R-:W-:Y:S02]  /*6cc0*/  IMAD R4, R8, R26, R25 ;  /* 0x0000001a08047224 */ /* 0x004fe400078e0219 */
[----:B---3--:R-:W-:Y:S02]  /*6cd0*/  IMAD R3, R6, R31, R3 ;  /* 0x0000001f06037224 */ /* 0x008fe400078e0203 */
[----:B------:R-:W-:Y:S02]  /*6ce0*/  IMAD R4, R4, R22, R5 ;  /* 0x0000001604047224 */ /* 0x000fe400078e0205 */
[----:B------:R-:W-:-:S02]  /*6cf0*/  IMAD.MOV.U32 R8, RZ, RZ, 0x1 ;  /* 0x00000001ff087424 */ /* 0x000fc400078e00ff */
[----:B------:R-:W-:Y:S01]  /*6d00*/  IMAD.MOV.U32 R6, RZ, RZ, R21 ;  /* 0x000000ffff067224 */ /* 0x000fe200078e0015 */
[----:B------:R-:W-:Y:S02]  /*6d10*/  SEL R13, R4, R3, !P0 ;  /* 0x00000003040d7207 */ /* 0x000fe40004000000 */
[----:B------:R-:W-:-:S07]  /*6d20*/  SEL R19, R3, R4, !P0 ;  /* 0x0000000403137207 */ /* 0x000fce0004000000 */
.L_x_163:
[----:B------:R-:W-:-:S08]  /*6d30*/  NOP ;  /* 0x0000000000007918 */ /* 0x000fd00000000000 */
[----:B------:R-:W0:-:S00]  /*6d40*/  USETMAXREG.DEALLOC.CTAPOOL 0x28 ;  /* 0x00000028000079c8 */ /* 0x000e0000080e0500 */
[----:B0-----:R-:W-:-:S13]  /*6d50*/  ISETP.NE.AND P0, PT, R0, RZ, PT ;  /* 0x000000ff0000720c */ /* 0x001fda0003f05270 */
[----:B------:R-:W-:Y:S05]  /*6d60*/  @P0 EXIT ;  /* 0x000000000000094d */ /* 0x000fea0003800000 */
[----:B------:R-:W-:Y:S01]  /*6d70*/  LOP3.LUT P0, RZ, R8, 0xff, RZ, 0xc0, !PT ;  /* 0x000000ff08ff7812 */ /* 0x000fe2000780c0ff */
[----:B------:R-:W-:Y:S02]  /*6d80*/  IMAD.MOV.U32 R10, RZ, RZ, 0x1 ;  /* 0x00000001ff0a7424 */ /* 0x000fe400078e00ff */
[----:B------:R-:W-:-:S10]  /*6d90*/  IMAD.MOV.U32 R9, RZ, RZ, RZ ;  /* 0x000000ffff097224 */ /* 0x000fd400078e00ff */
[----:B------:R-:W-:Y:S05]  /*6da0*/  @!P0 BRA `(.L_x_166) ;  /* 0x0000000c00908947 */ /* 0x000fea0003800000 */
[----:B------:R-:W0:Y:S01]  /*6db0*/  LDC R0, c[0x0][0x28c] ;  /* 0x0000a300ff007b82 */ /* 0x000e220000000800 */
[----:B------:R-:W-:Y:S01]  /*6dc0*/  UMOV UR7, 0x1 ;  /* 0x0000000100077882 */ /* 0x000fe20000000000 */
[----:B------:R-:W-:Y:S01]  /*6dd0*/  ULDC UR14, c[0x0][0x658] ;  /* 0x00019600000e7ab9 */ /* 0x000fe20000000800 */
[----:B------:R-:W-:Y:S01]  /*6de0*/  UMOV UR6, 0xffffffff ;  /* 0xffffffff00067882 */ /* 0x000fe20000000000 */
[----:B------:R-:W-:Y:S01]  /*6df0*/  BSSY B0, `(.L_x_166) ;  /* 0x00000df000007945 */ /* 0x000fe20003800000 */
[----:B------:R-:W-:Y:S01]  /*6e00*/  USHF.L.U32 UR6, UR6, UR14, URZ ;  /* 0x0000000e06067299 */ /* 0x000fe2000800063f */
[----:B------:R-:W-:Y:S01]  /*6e10*/  LOP3.LUT R12, R18, 0x2, RZ, 0xfc, !PT ;  /* 0x00000002120c7812 */ /* 0x000fe200078efcff */
[----:B------:R-:W-:Y:S01]  /*6e20*/  IMAD.MOV.U32 R10, RZ, RZ, 0x1 ;  /* 0x00000001ff0a7424 */ /* 0x000fe200078e00ff */
[----:B------:R-:W1:Y:S01]  /*6e30*/  S2UR UR5, SR_CgaCtaId ;  /* 0x00000000000579c3 */ /* 0x000e620000008800 */
[----:B------:R-:W-:Y:S01]  /*6e40*/  IMAD.MOV.U32 R9, RZ, RZ, RZ ;  /* 0x000000ffff097224 */ /* 0x000fe200078e00ff */
[----:B------:R-:W-:Y:S01]  /*6e50*/  ULDC UR13, c[0x0][0x600] ;  /* 0x00018000000d7ab9 */ /* 0x000fe20000000800 */
[----:B------:R-:W-:Y:S01]  /*6e60*/  UMOV UR23, 0x5 ;  /* 0x0000000500177882 */ /* 0x000fe20000000000 */
[----:B------:R-:W-:-:S02]  /*6e70*/  UIADD3 UR13, UR13, -0x1, URZ ;  /* 0xffffffff0d0d7890 */ /* 0x000fc4000fffe03f */
[----:B------:R-:W-:Y:S02]  /*6e80*/  USHF.L.U32 UR14, UR7, UR14, URZ ;  /* 0x0000000e070e7299 */ /* 0x000fe4000800063f */
[----:B------:R-:W-:Y:S01]  /*6e90*/  ULOP3.LUT UR21, URZ, UR6, URZ, 0x33, !UPT ;  /* 0x000000063f157292 */ /* 0x000fe2000f8e333f */
[----:B------:R-:W-:Y:S01]  /*6ea0*/  ULDC.64 UR30, c[0x0][0x198] ;  /* 0x00006600001e7ab9 */ /* 0x000fe20000000a00 */
[----:B0-----:R-:W-:-:S05]  /*6eb0*/  VIADD R0, R0, 0x3f ;  /* 0x0000003f00007836 */ /* 0x001fca0000000000 */
[----:B------:R-:W-:Y:S01]  /*6ec0*/  SHF.R.S32.HI R3, RZ, 0x1f, R0 ;  /* 0x0000001fff037819 */ /* 0x000fe20000011400 */
[----:B-1----:R-:W-:-:S03]  /*6ed0*/  ULOP3.LUT UR4, UR5, 0x1, URZ, 0xc0, !UPT ;  /* 0x0000000105047892 */ /* 0x002fc6000f8ec03f */
[----:B------:R-:W-:Y:S01]  /*6ee0*/  LEA.HI R3, R3, R0, RZ, 0x6 ;  /* 0x0000000003037211 */ /* 0x000fe200078f30ff */
[----:B------:R-:W-:Y:S01]  /*6ef0*/  USHF.R.U32.HI UR34, URZ, 0x1, UR5 ;  /* 0x000000013f227899 */ /* 0x000fe20008011605 */
[----:B------:R-:W-:Y:S01]  /*6f00*/  IMAD.MOV.U32 R0, RZ, RZ, 0x1 ;  /* 0x00000001ff007424 */ /* 0x000fe200078e00ff */
[----:B------:R-:W-:Y:S01]  /*6f10*/  USHF.L.U32 UR15, UR5, 0x6, URZ ;  /* 0x00000006050f7899 */ /* 0x000fe2000800063f */
[--C-:B------:R-:W-:Y:S01]  /*6f20*/  SHF.R.S32.HI R8, RZ, 0x6, R3.reuse ;  /* 0x00000006ff087819 */ /* 0x100fe20000011403 */
[----:B------:R-:W-:Y:S02]  /*6f30*/  USHF.L.U32 UR35, UR5, 0xc, URZ ;  /* 0x0000000c05237899 */ /* 0x000fe4000800063f */
[----:B------:R-:W-:Y:S01]  /*6f40*/  ULOP3.LUT UR5, UR5, 0xfffffffe, URZ, 0xc0, !UPT ;  /* 0xfffffffe05057892 */ /* 0x000fe2000f8ec03f */
[----:B------:R-:W-:Y:S01]  /*6f50*/  PRMT R3, R0, 0x7610, R3 ;  /* 0x0000761000037816 */ /* 0x000fe20000000003 */
[----:B------:R-:W-:Y:S01]  /*6f60*/  UISETP.GT.U32.AND UP0, UPT, UR4, 0xffff, UPT ;  /* 0x0000ffff0400788c */ /* 0x000fe2000bf04070 */
[----:B------:R-:W-:Y:S01]  /*6f70*/  VIADD R0, R8, 0x1 ;  /* 0x0000000108007836 */ /* 0x000fe20000000000 */
[----:B------:R-:W-:-:S02]  /*6f80*/  USHF.L.U32 UR22, UR7, UR5, URZ ;  /* 0x0000000507167299 */ /* 0x000fc4000800063f */
[----:B------:R-:W-:Y:S02]  /*6f90*/  ULOP3.LUT UR5, UR5, 0x1, URZ, 0xfc, !UPT ;  /* 0x0000000105057892 */ /* 0x000fe4000f8efc3f */
[----:B------:R-:W-:Y:S02]  /*6fa0*/  USEL UR4, UR4, 0xffff, !UP0 ;  /* 0x0000ffff04047887 */ /* 0x000fe4000c000000 */
[----:B------:R-:W-:Y:S02]  /*6fb0*/  USHF.L.U32 UR5, UR7, UR5, URZ ;  /* 0x0000000507057299 */ /* 0x000fe4000800063f */
[----:B------:R-:W-:Y:S02]  /*6fc0*/  ULOP3.LUT UR4, UR4, 0xffff, URZ, 0xc0, !UPT ;  /* 0x0000ffff04047892 */ /* 0x000fe4000f8ec03f */
[----:B------:R-:W-:Y:S02]  /*6fd0*/  USHF.L.U32 UR38, UR34, 0x5, URZ ;  /* 0x0000000522267899 */ /* 0x000fe4000800063f */
[----:B------:R-:W-:-:S02]  /*6fe0*/  ULOP3.LUT UR15, UR15, 0x40, URZ, 0xc0, !UPT ;  /* 0x000000400f0f7892 */ /* 0x000fc4000f8ec03f */
[----:B------:R-:W-:Y:S02]  /*6ff0*/  ULOP3.LUT UR22, UR22, UR5, URZ, 0xfc, !UPT ;  /* 0x0000000516167292 */ /* 0x000fe4000f8efc3f */
[----:B------:R-:W-:-:S12]  /*7000*/  USHF.L.U32 UR23, UR23, UR4, URZ ;  /* 0x0000000417177299 */ /* 0x000fd8000800063f */
.L_x_177:
[----:B------:R-:W-:-:S03]  /*7010*/  UMOV UR4, 0xffffffff ;  /* 0xffffffff00047882 */ /* 0x000fc60000000000 */
[----:B------:R-:W-:Y:S05]  /*7020*/  BRA.DIV UR4, `(.L_x_167) ;  /* 0x0000000e04d87947 */ /* 0x000fea000b800000 */
[----:B------:R-:W-:-:S13]  /*7030*/  ELECT P6, URZ, PT ;  /* 0x00000000003f782f */ /* 0x000fda00038c0000 */
.L_x_188:
[----:B------:R-:W-:Y:S04]  /*7040*/  BSSY B1, `(.L_x_168) ;  /* 0x0000046000017945 */ /* 0x000fe80003800000 */
[----:B------:R-:W-:Y:S05]  /*7050*/  @!P6 BRA `(.L_x_169) ;  /* 0x000000040010e947 */ /* 0x000fea0003800000 */
[----:B------:R-:W0:Y:S02]  /*7060*/  LDC R4, c[0x0][0x28c] ;  /* 0x0000a300ff047b82 */ /* 0x000e240000000800 */
[----:B0-----:R-:W-:-:S13]  /*7070*/  ISETP.GE.AND P0, PT, R4, 0x1, PT ;  /* 0x000000010400780c */ /* 0x001fda0003f06270 */
[----:B------:R-:W-:Y:S05]  /*7080*/  @!P0 BRA `(.L_x_169) ;  /* 0x0000000400048947 */ /* 0x000fea0003800000 */
[----:B------:R-:W-:Y:S01]  /*7090*/  IMAD.SHL.U32 R19, R19, 0x80, RZ ;  /* 0x0000008013137824 */ /* 0x000fe200078e00ff */
[----:B------:R-:W-:Y:S01]  /*70a0*/  LEA R15, R13, UR15, 0x7 ;  /* 0x0000000f0d0f7c11 */ /* 0x000fe2000f8e38ff */
[----:B------:R-:W-:Y:S02]  /*70b0*/  IMAD.MOV.U32 R21, RZ, RZ, RZ ;  /* 0x000000ffff157224 */ /* 0x000fe400078e00ff */
[----:B------:R-:W-:Y:S02]  /*70c0*/  IMAD.U32 R23, RZ, RZ, UR38 ;  /* 0x00000026ff177e24 */ /* 0x000fe4000f8e00ff */
[----:B------:R-:W-:Y:S02]  /*70d0*/  IMAD.MOV.U32 R4, RZ, RZ, R0 ;  /* 0x000000ffff047224 */ /* 0x000fe400078e0000 */
[----:B------:R-:W-:Y:S02]  /*70e0*/  IMAD.MOV.U32 R5, RZ, RZ, R10 ;  /* 0x000000ffff057224 */ /* 0x000fe400078e000a */
[----:B------:R-:W-:-:S02]  /*70f0*/  IMAD.MOV.U32 R7, RZ, RZ, R9 ;  /* 0x000000ffff077224 */ /* 0x000fc400078e0009 */
[----:B------:R-:W-:-:S07]  /*7100*/  VIADD R24, R19, 0x40 ;  /* 0x0000004013187836 */ /* 0x000fce0000000000 */
.L_x_172:
[----:B------:R-:W0:Y:S01]  /*7110*/  S2R R14, SR_CgaCtaId ;  /* 0x00000000000e7919 */ /* 0x000e220000008800 */
[----:B------:R-:W-:Y:S02]  /*7120*/  MOV R13, 0x400 ;  /* 0x00000400000d7802 */ /* 0x000fe40000000f00 */
[----:B------:R-:W-:Y:S02]  /*7130*/  ISETP.NE.AND P1, PT, R11, RZ, PT ;  /* 0x000000ff0b00720c */ /* 0x000fe40003f25270 */
[----:B0-----:R-:W-:Y:S02]  /*7140*/  LEA R22, R14, R13, 0x18 ;  /* 0x0000000d0e167211 */ /* 0x001fe400078ec0ff */
[----:B------:R-:W-:-:S09]  /*7150*/  SHF.L.U32 R13, R5, 0x1f, RZ ;  /* 0x0000001f050d7819 */ /* 0x000fd200000006ff */
[----:B------:R-:W0:Y:S01]  /*7160*/  @!P1 LDC R14, c[0x0][0x500] ;  /* 0x00014000ff0e9b82 */ /* 0x000e220000000800 */
[----:B------:R-:W-:-:S04]  /*7170*/  IMAD R20, R7, 0x8, R22 ;  /* 0x0000000807147824 */ /* 0x000fc800078e0216 */
[----:B------:R-:W1:Y:S02]  /*7180*/  SYNCS.PHASECHK.TRANS64.TRYWAIT P0, [R20+URZ+0x20], R13 ;  /* 0x0000200d140075a7 */ /* 0x000e64000800017f */
[----:B-1----:R-:W-:Y:S05]  /*7190*/  @!P0 BRA `(.L_x_170) ;  /* 0x0000000c009c8947 */ /* 0x002fea0003800000 */
.L_x_189:
[----:B-1----:R-:W-:Y:S01]  /*71a0*/  PRMT R13, R12, 0x9910, RZ ;  /* 0x000099100c0d7816 */ /* 0x002fe200000000ff */
[----:B0-----:R0:W-:Y:S03]  /*71b0*/  @!P1 SYNCS.ARRIVE.TRANS64 RZ, [R20+URZ], R14 ;  /* 0x0000000e14ff99a7 */ /* 0x0011e6000800003f */
[----:B------:R-:W-:-:S13]  /*71c0*/  ISETP.NE.AND P0, PT, R13, 0x2, PT ;  /* 0x000000020d00780c */ /* 0x000fda0003f05270 */
[----:B0-----:R-:W-:Y:S05]  /*71d0*/  @P0 BRA `(.L_x_171) ;  /* 0x0000000000040947 */ /* 0x001fea0003800000 */
[----:B------:R-:W-:Y:S01]  /*71e0*/  BPT.TRAP 0x1 ;  /* 0x000000040000795c */ /* 0x000fe20000300000 */
.L_x_171:
[----:B------:R-:W-:Y:S01]  /*71f0*/  R2UR UR8, R7 ;  /* 0x00000000070872ca */ /* 0x000fe200000e0000 */
[----:B------:R-:W-:Y:S01]  /*7200*/  UIADD3 UR6, UP0, UR30, 0xf0, URZ ;  /* 0x000000f01e067890 */ /* 0x000fe2000ff1e03f */
[----:B------:R-:W-:Y:S01]  /*7210*/  R2UR UR12, R22 ;  /* 0x00000000160c72ca */ /* 0x000fe200000e0000 */
[----:B------:R-:W-:Y:S01]  /*7220*/  UPRMT UR29, URZ, 0x5410, UR23 ;  /* 0x000054103f1d7896 */ /* 0x000fe20008000017 */
[----:B------:R-:W-:Y:S01]  /*7230*/  R2UR UR25, R20 ;  /* 0x00000000141972ca */ /* 0x000fe200000e0000 */
[----:B------:R-:W-:Y:S01]  /*7240*/  UIADD3.X UR7, URZ, UR31, URZ, UP0, !UPT ;  /* 0x0000001f3f077290 */ /* 0x000fe200087fe43f */
[----:B------:R-:W-:Y:S01]  /*7250*/  R2UR UR27, R23 ;  /* 0x00000000171b72ca */ /* 0x000fe200000e0000 */
[----:B------:R-:W-:Y:S01]  /*7260*/  VIADD R4, R4, 0xffffffff ;  /* 0xffffffff04047836 */ /* 0x000fe20000000000 */
[----:B------:R-:W-:Y:S01]  /*7270*/  R2UR UR28, R6 ;  /* 0x00000000061c72ca */ /* 0x000fe200000e0000 */
[----:B------:R-:W-:Y:S01]  /*7280*/  UMOV UR4, 0x0 ;  /* 0x0000000000047882 */ /* 0x000fe20000000000 */
[----:B------:R-:W-:Y:S01]  /*7290*/  R2UR UR26, R19 ;  /* 0x00000000131a72ca */ /* 0x000fe200000e0000 */
[----:B------:R-:W-:Y:S01]  /*72a0*/  UMOV UR5, 0x10000000 ;  /* 0x1000000000057882 */ /* 0x000fe20000000000 */
[----:B------:R-:W-:Y:S01]  /*72b0*/  R2UR UR18, R24 ;  /* 0x00000000181272ca */ /* 0x000fe200000e0000 */
[----:B------:R-:W-:Y:S01]  /*72c0*/  USHF.L.U32 UR8, UR8, 0xd, URZ ;  /* 0x0000000d08087899 */ /* 0x000fe2000800063f */
[----:B------:R-:W-:Y:S01]  /*72d0*/  R2UR UR10, R21 ;  /* 0x00000000150a72ca */ /* 0x000fe200000e0000 */
[----:B------:R-:W-:Y:S01]  /*72e0*/  UIADD3 UR32, UP1, UR30, 0x1f0, URZ ;  /* 0x000001f01e207890 */ /* 0x000fe2000ff3e03f */
[----:B------:R-:W-:Y:S01]  /*72f0*/  R2UR UR11, R15 ;  /* 0x000000000f0b72ca */ /* 0x000fe200000e0000 */
[----:B------:R-:W-:Y:S01]  /*7300*/  ULEA UR9, UR34, UR8, 0xb ;  /* 0x0000000822097291 */ /* 0x000fe2000f8e583f */
[----:B------:R-:W-:Y:S01]  /*7310*/  ISETP.GT.AND P1, PT, R4, 0x1, PT ;  /* 0x000000010400780c */ /* 0x000fe20003f24270 */
[----:B------:R-:W-:Y:S01]  /*7320*/  ULOP3.LUT UR8, UR8, 0x1000, UR35, 0xf8, !UPT ;  /* 0x0000100008087892 */ /* 0x000fe2000f8ef823 */
[----:B------:R-:W-:Y:S01]  /*7330*/  VIADD R7, R7, 0x1 ;  /* 0x0000000107077836 */ /* 0x000fe20000000000 */
[----:B------:R-:W-:Y:S01]  /*7340*/  ULEA UR9, UR9, UR12, 0x1 ;  /* 0x0000000c09097291 */ /* 0x000fe2000f8e083f */
[----:B------:R-:W-:Y:S01]  /*7350*/  VIADD R21, R21, 0x40 ;  /* 0x0000004015157836 */ /* 0x000fe20000000000 */
[----:B------:R-:W-:Y:S01]  /*7360*/  ULEA UR8, UR8, UR12, 0x1 ;  /* 0x0000000c08087291 */ /* 0x000fe2000f8e083f */
[----:B------:R-:W-:Y:S01]  /*7370*/  VIADD R23, R23, 0x40 ;  /* 0x0000004017177836 */ /* 0x000fe20000000000 */
[----:B------:R-:W-:Y:S01]  /*7380*/  UIADD3 UR24, UR9, 0x100, URZ ;  /* 0x0000010009187890 */ /* 0x000fe2000fffe03f */
[----:B------:R-:W-:Y:S01]  /*7390*/  ISETP.NE.AND P0, PT, R7, 0x4, PT ;  /* 0x000000040700780c */ /* 0x000fe20003f05270 */
[----:B------:R-:W-:Y:S01]  /*73a0*/  UIADD3 UR16, UR9, 0x2100, URZ ;  /* 0x0000210009107890 */ /* 0x000fe2000fffe03f */
[----:B------:R-:W-:Y:S01]  /*73b0*/  UMOV UR17, UR25 ;  /* 0x0000001900117c82 */ /* 0x000fe20008000000 */
[----:B------:R-:W-:Y:S01]  /*73c0*/  UMOV UR19, UR27 ;  /* 0x0000001b00137c82 */ /* 0x000fe20008000000 */
[----:B------:R-:W-:Y:S01]  /*73d0*/  UMOV UR20, UR28 ;  /* 0x0000001c00147c82 */ /* 0x000fe20008000000 */
[----:B------:R-:W-:Y:S01]  /*73e0*/  UIADD3.X UR33, URZ, UR31, URZ, UP1, !UPT ;  /* 0x0000001f3f217290 */ /* 0x000fe20008ffe43f */
[----:B------:R-:W-:-:S02]  /*73f0*/  SEL R14, RZ, 0x1, P0 ;  /* 0x00000001ff0e7807 */ /* 0x000fc40000000000 */
[----:B------:R-:W-:Y:S01]  /*7400*/  UTMALDG.3D.MULTICAST [UR24], [UR6], UR29, desc[UR4] ;  /* 0x00000418060073b4 */ /* 0x000fe2000801181d */
[----:B------:R-:W-:Y:S01]  /*7410*/  UIADD3 UR8, UR8, 0x10100, URZ ;  /* 0x0001010008087890 */ /* 0x000fe2000fffe03f */
[----:B------:R-:W-:Y:S01]  /*7420*/  SEL R7, R7, RZ, P0 ;  /* 0x000000ff07077207 */ /* 0x000fe20000000000 */
[----:B------:R-:W-:Y:S01]  /*7430*/  UMOV UR9, UR25 ;  /* 0x0000001900097c82 */ /* 0x000fe20008000000 */
[----:B------:R-:W-:Y:S01]  /*7440*/  UMOV UR12, UR28 ;  /* 0x0000001c000c7c82 */ /* 0x000fe20008000000 */
[----:B------:R-:W-:Y:S01]  /*7450*/  LOP3.LUT R5, R5, R14, RZ, 0x3c, !PT ;  /* 0x0000000e05057212 */ /* 0x000fe200078e3cff */
[----:B------:R0:W-:Y:S02]  /*7460*/  UTMALDG.3D.MULTICAST [UR16], [UR6], UR29, desc[UR4] ;  /* 0x00000410060073b4 */ /* 0x0001e4000801181d */
[----:B0-----:R-:W-:-:S09]  /*7470*/  UPRMT UR6, URZ, 0x5410, UR22 ;  /* 0x000054103f067896 */ /* 0x001fd20008000016 */
[----:B------:R0:W-:Y:S02]  /*7480*/  UTMALDG.3D.MULTICAST [UR8], [UR32], UR6, desc[UR4] ;  /* 0x00000408200073b4 */ /* 0x0001e40008011806 */
[----:B0-----:R-:W-:Y:S05]  /*7490*/  @P1 BRA `(.L_x_172) ;  /* 0xfffffffc001c1947 */ /* 0x001fea000383ffff */
.L_x_169:
[----:B------:R-:W-:Y:S05]  /*74a0*/  BSYNC B1 ;  /* 0x0000000000017941 */ /* 0x000fea0003800000 */
.L_x_168:
[----:B------:R-:W-:Y:S01]  /*74b0*/  LOP3.LUT P1, RZ, R3, 0xff, RZ, 0xc0, !PT ;  /* 0x000000ff03ff7812 */ /* 0x000fe2000782c0ff */
[----:B------:R-:W-:Y:S01]  /*74c0*/  IMAD.IADD R9, R8, 0x1, R9 ;  /* 0x0000000108097824 */ /* 0x000fe200078e0209 */
[----:B------:R-:W-:Y:S01]  /*74d0*/  IADD3 R16, P2, R16, UR36, RZ ;  /* 0x0000002410107c10 */ /* 0x000fe2000ff5e0ff */
[----:B------:R-:W-:Y:S01]  /*74e0*/  ULDC.64 UR4, c[0x0][0x650] ;  /* 0x0001940000047ab9 */ /* 0x000fe20000000a00 */
[----:B------:R-:W-:Y:S01]  /*74f0*/  BSSY B1, `(.L_x_173) ;  /* 0x000006c000017945 */ /* 0x000fe20003800000 */
[----:B------:R-:W-:Y:S01]  /*7500*/  IMAD.MOV.U32 R19, RZ, RZ, -0x1 ;  /* 0xffffffffff137424 */ /* 0x000fe200078e00ff */
[----:B------:R-:W-:Y:S01]  /*7510*/  SHF.R.U32.HI R3, RZ, 0x2, R9 ;  /* 0x00000002ff037819 */ /* 0x000fe20000011609 */
[----:B------:R-:W-:Y:S01]  /*7520*/  IMAD.MOV.U32 R13, RZ, RZ, -0x1 ;  /* 0xffffffffff0d7424 */ /* 0x000fe200078e00ff */
[----:B------:R-:W-:Y:S01]  /*7530*/  ISETP.GT.U32.AND P0, PT, R9, 0x3, PT ;  /* 0x000000030900780c */ /* 0x000fe20003f04070 */
[----:B------:R-:W-:Y:S01]  /*7540*/  IMAD.MOV.U32 R6, RZ, RZ, -0x1 ;  /* 0xffffffffff067424 */ /* 0x000fe200078e00ff */
[----:B------:R-:W-:-:S02]  /*7550*/  LOP3.LUT R3, R3, 0x1, RZ, 0xc0, !PT ;  /* 0x0000000103037812 */ /* 0x000fc400078ec0ff */
[----:B------:R-:W-:Y:S01]  /*7560*/  ISETP.LT.U32.AND P0, PT, R8, 0x4, P0 ;  /* 0x000000040800780c */ /* 0x000fe20000701070 */
[----:B------:R-:W0:Y:S01]  /*7570*/  @P1 S2R R5, SR_CgaCtaId ;  /* 0x0000000000051919 */ /* 0x000e220000008800 */
[----:B------:R-:W-:Y:S02]  /*7580*/  @P1 MOV R4, 0x400 ;  /* 0x0000040000041802 */ /* 0x000fe40000000f00 */
[----:B------:R-:W-:Y:S02]  /*7590*/  IADD3.X R17, R17, UR42, RZ, P2, !PT ;  /* 0x0000002a11117c10 */ /* 0x000fe400097fe4ff */
[----:B------:R-:W-:Y:S02]  /*75a0*/  ISETP.GE.U32.AND P2, PT, R16, UR4, PT ;  /* 0x0000000410007c0c */ /* 0x000fe4000bf46070 */
[----:B------:R-:W-:Y:S02]  /*75b0*/  LOP3.LUT R9, R9, 0x3, RZ, 0xc0, !PT ;  /* 0x0000000309097812 */ /* 0x000fe400078ec0ff */
[----:B0-----:R-:W-:-:S04]  /*75c0*/  @P1 LEA R4, R5, R4, 0x18 ;  /* 0x0000000405041211 */ /* 0x001fc800078ec0ff */
[----:B------:R0:W-:Y:S01]  /*75d0*/  @P1 SYNCS.ARRIVE.TRANS64.A1T0 RZ, [R4+URZ+0x58], RZ ;  /* 0x000058ff04ff19a7 */ /* 0x0001e2000810003f */
[----:B------:R-:W-:Y:S02]  /*75e0*/  ISETP.NE.U32.AND P1, PT, R3, 0x1, PT ;  /* 0x000000010300780c */ /* 0x000fe40003f25070 */
[----:B------:R-:W-:Y:S02]  /*75f0*/  SEL R3, RZ, 0x1, !P0 ;  /* 0x00000001ff037807 */ /* 0x000fe40004000000 */
[----:B------:R-:W-:Y:S02]  /*7600*/  ISETP.GE.U32.AND.EX P0, PT, R17, UR5, PT, P2 ;  /* 0x0000000511007c0c */ /* 0x000fe4000bf06120 */
[----:B------:R-:W-:-:S04]  /*7610*/  ISETP.GT.U32.AND P1, PT, R8, 0x3, !P1 ;  /* 0x000000030800780c */ /* 0x000fc80004f24070 */
[----:B0-----:R-:W-:-:S04]  /*7620*/  SEL R4, RZ, 0x1, !P1 ;  /* 0x00000001ff047807 */ /* 0x001fc80004800000 */
[--C-:B------:R-:W-:Y:S02]  /*7630*/  LOP3.LUT R10, R4, R10, R3.reuse, 0x96, !PT ;  /* 0x0000000a040a7212 */ /* 0x100fe400078e9603 */
[----:B------:R-:W-:Y:S02]  /*7640*/  PRMT R4, RZ, 0x7610, R4 ;  /* 0x00007610ff047816 */ /* 0x000fe40000000004 */
[----:B------:R-:W-:Y:S01]  /*7650*/  PRMT R3, RZ, 0x7610, R3 ;  /* 0x00007610ff037816 */ /* 0x000fe20000000003 */
[----:B------:R-:W-:Y:S06]  /*7660*/  @P0 BRA `(.L_x_174) ;  /* 0x0000000400500947 */ /* 0x000fec0003800000 */
[----:B------:R-:W0:Y:S01]  /*7670*/  S2R R15, SR_CTAID.X ;  /* 0x00000000000f7919 */ /* 0x000e220000002500 */
[----:B------:R-:W-:Y:S01]  /*7680*/  ULDC.64 UR4, c[0x0][0x628] ;  /* 0x00018a0000047ab9 */ /* 0x000fe20000000a00 */
[----:B------:R-:W1:Y:S01]  /*7690*/  LDC R20, c[0x0][0x144] ;  /* 0x00005100ff147b82 */ /* 0x000e620000000800 */
[----:B------:R-:W-:Y:S01]  /*76a0*/  ISETP.NE.U32.AND P0, PT, RZ, UR4, PT ;  /* 0x00000004ff007c0c */ /* 0x000fe2000bf05070 */
[----:B------:R-:W2:Y:S01]  /*76b0*/  S2R R13, SR_CTAID.Y ;  /* 0x00000000000d7919 */ /* 0x000ea20000002600 */
[----:B------:R-:W-:Y:S01]  /*76c0*/  ULDC UR6, c[0x0][0x150] ;  /* 0x0000540000067ab9 */ /* 0x000fe20000000800 */
[----:B------:R-:W-:Y:S01]  /*76d0*/  ULDC UR7, c[0x0][0x630] ;  /* 0x00018c0000077ab9 */ /* 0x000fe20000000800 */
[----:B------:R-:W-:Y:S01]  /*76e0*/  ISETP.NE.AND.EX P0, PT, RZ, UR5, PT, P0 ;  /* 0x00000005ff007c0c */ /* 0x000fe2000bf05300 */
[----:B------:R-:W-:Y:S01]  /*76f0*/  IMAD.MOV.U32 R4, RZ, RZ, R16 ;  /* 0x000000ffff047224 */ /* 0x000fe200078e0010 */
[----:B0-----:R-:W-:-:S05]  /*7700*/  I2FP.F32.U32 R5, R15 ;  /* 0x0000000f00057245 */ /* 0x001fca0000201000 */
[----:B------:R-:W-:Y:S01]  /*7710*/  FMUL R21, R5, UR6 ;  /* 0x0000000605157c20 */ /* 0x000fe20008400000 */
[----:B------:R-:W-:-:S05]  /*7720*/  IMAD.MOV.U32 R5, RZ, RZ, R17 ;  /* 0x000000ffff057224 */ /* 0x000fca00078e0011 */
[----:B--2---:R-:W-:Y:S05]  /*7730*/  @!P0 BRA `(.L_x_175) ;  /* 0x0000000000288947 */ /* 0x004fea0003800000 */
[----:B------:R-:W-:Y:S02]  /*7740*/  ULDC UR6, c[0x0][0x634] ;  /* 0x00018d0000067ab9 */ /* 0x000fe40000000800 */
[----:B------:R-:W-:-:S05]  /*7750*/  IADD3 R5, P0, R16, UR6, RZ ;  /* 0x0000000610057c10 */ /* 0x000fca000ff1e0ff */
[----:B------:R-:W-:-:S04]  /*7760*/  IMAD.X R19, RZ, RZ, R17, P0 ;  /* 0x000000ffff137224 */ /* 0x000fc800000e0611 */
[----:B------:R-:W-:-:S04]  /*7770*/  IMAD.WIDE.U32 R6, R19, UR4, RZ ;  /* 0x0000000413067c25 */ /* 0x000fc8000f8e00ff */
[----:B------:R-:W-:-:S04]  /*7780*/  IMAD.WIDE.U32 R6, P0, R5, UR5, R6 ;  /* 0x0000000505067c25 */ /* 0x000fc8000f800006 */
[----:B------:R-:W-:-:S04]  /*7790*/  IMAD.WIDE.U32 R4, R5, UR4, RZ ;  /* 0x0000000405047c25 */ /* 0x000fc8000f8e00ff */
[----:B------:R-:W-:Y:S01]  /*77a0*/  IMAD.MOV.U32 R4, RZ, RZ, R7 ;  /* 0x000000ffff047224 */ /* 0x000fe200078e0007 */
[----:B------:R-:W-:Y:S01]  /*77b0*/  IADD3 RZ, P1, R5, R6, RZ ;  /* 0x0000000605ff7210 */ /* 0x000fe20007f3e0ff */
[----:B------:R-:W-:-:S04]  /*77c0*/  IMAD.X R5, RZ, RZ, RZ, P0 ;  /* 0x000000ffff057224 */ /* 0x000fc800000e06ff */
[----:B------:R-:W-:-:S08]  /*77d0*/  IMAD.WIDE.U32.X R4, R19, UR5, R4, P1 ;  /* 0x0000000513047c25 */ /* 0x000fd000088e0404 */
.L_x_175:
[--C-:B------:R-:W-:Y:S01]  /*77e0*/  SHF.R.U64 R14, R4, UR7, R5.reuse ;  /* 0x00000007040e7c19 */ /* 0x100fe20008001205 */
[----:B------:R-:W0:Y:S01]  /*77f0*/  F2I.U32.TRUNC.NTZ R21, R21 ;  /* 0x0000001500157305 */ /* 0x000e22000020f000 */
[----:B------:R-:W-:Y:S01]  /*7800*/  SHF.R.U32.HI R4, RZ, UR7, R5 ;  /* 0x00000007ff047c19 */ /* 0x000fe20008011605 */
[----:B------:R-:W-:Y:S01]  /*7810*/  ULDC.64 UR4, c[0x0][0x620] ;  /* 0x0001880000047ab9 */ /* 0x000fe20000000a00 */
[----:B------:R-:W-:Y:S01]  /*7820*/  IADD3 R7, P0, RZ, -R14, RZ ;  /* 0x8000000eff077210 */ /* 0x000fe20007f1e0ff */
[----:B------:R-:W-:Y:S01]  /*7830*/  ULDC.64 UR6, c[0x0][0x640] ;  /* 0x0001900000067ab9 */ /* 0x000fe20000000a00 */
[----:B------:R-:W2:Y:S03]  /*7840*/  LDC R22, c[0x0][0x148] ;  /* 0x00005200ff167b82 */ /* 0x000ea60000000800 */
[----:B------:R-:W-:Y:S01]  /*7850*/  IMAD.X R4, RZ, RZ, ~R4, P0 ;  /* 0x000000ffff047224 */ /* 0x000fe200000e0e04 */
[----:B------:R-:W-:-:S03]  /*7860*/  ISETP.NE.U32.AND P0, PT, RZ, UR6, PT ;  /* 0x00000006ff007c0c */ /* 0x000fc6000bf05070 */
[----:B------:R-:W-:Y:S01]  /*7870*/  IMAD R6, R4, UR4, RZ ;  /* 0x0000000404067c24 */ /* 0x000fe2000f8e02ff */
[----:B------:R-:W-:Y:S01]  /*7880*/  ISETP.NE.AND.EX P0, PT, RZ, UR7, PT, P0 ;  /* 0x00000007ff007c0c */ /* 0x000fe2000bf05300 */
[----:B------:R-:W-:Y:S01]  /*7890*/  IMAD.WIDE.U32 R4, R7, UR4, R16 ;  /* 0x0000000407047c25 */ /* 0x000fe2000f8e0010 */
[----:B------:R-:W-:-:S03]  /*78a0*/  ULDC UR4, c[0x0][0x618] ;  /* 0x0001860000047ab9 */ /* 0x000fc60000000800 */
[----:B------:R-:W-:Y:S01]  /*78b0*/  IMAD R7, R7, UR5, R6 ;  /* 0x0000000507077c24 */ /* 0x000fe2000f8e0206 */
[----:B------:R-:W-:Y:S01]  /*78c0*/  ULDC UR5, c[0x0][0x154] ;  /* 0x0000550000057ab9 */ /* 0x000fe20000000800 */
[----:B0-----:R-:W-:Y:S02]  /*78d0*/  IMAD.MOV R6, RZ, RZ, -R21 ;  /* 0x000000ffff067224 */ /* 0x001fe400078e0a15 */
[----:B------:R-:W-:Y:S02]  /*78e0*/  IMAD.IADD R5, R5, 0x1, R7 ;  /* 0x0000000105057824 */ /* 0x000fe400078e0207 */
[----:B-1----:R-:W-:Y:S01]  /*78f0*/  IMAD R15, R20, R6, R15 ;  /* 0x00000006140f7224 */ /* 0x002fe200078e020f */
[----:B------:R-:W-:Y:S02]  /*7900*/  I2FP.F32.U32 R6, R13 ;  /* 0x0000000d00067245 */ /* 0x000fe40000201000 */
[--C-:B------:R-:W-:Y:S02]  /*7910*/  SHF.R.U64 R19, R4, UR4, R5.reuse ;  /* 0x0000000404137c19 */ /* 0x100fe40008001205 */
[----:B------:R-:W-:Y:S01]  /*7920*/  SHF.R.U32.HI R4, RZ, UR4, R5 ;  /* 0x00000004ff047c19 */ /* 0x000fe20008011605 */
[----:B------:R-:W-:Y:S01]  /*7930*/  FMUL R6, R6, UR5 ;  /* 0x0000000506067c20 */ /* 0x000fe20008400000 */
[----:B------:R-:W-:-:S02]  /*7940*/  ULDC UR4, c[0x0][0x608] ;  /* 0x0001820000047ab9 */ /* 0x000fc40000000800 */
[--C-:B------:R-:W-:Y:S01]  /*7950*/  SHF.R.U64 R21, R19, UR4, R4.reuse ;  /* 0x0000000413157c19 */ /* 0x100fe20008001204 */
[----:B------:R0:W1:Y:S01]  /*7960*/  F2I.U32.TRUNC.NTZ R24, R6 ;  /* 0x0000000600187305 */ /* 0x000062000020f000 */
[----:B------:R-:W-:Y:S01]  /*7970*/  SHF.R.U32.HI R4, RZ, UR4, R4 ;  /* 0x00000004ff047c19 */ /* 0x000fe20008011604 */
[----:B------:R-:W-:-:S03]  /*7980*/  ULDC UR4, c[0x0][0x658] ;  /* 0x0001960000047ab9 */ /* 0x000fc60000000800 */
[--C-:B------:R-:W-:Y:S02]  /*7990*/  SHF.R.U64 R20, R21, UR4, R4.reuse ;  /* 0x0000000415147c19 */ /* 0x100fe40008001204 */
[----:B------:R-:W-:-:S03]  /*79a0*/  SHF.R.U32.HI R23, RZ, UR4, R4 ;  /* 0x00000004ff177c19 */ /* 0x000fc60008011604 */
[----:B------:R-:W-:Y:S02]  /*79b0*/  IMAD.MOV.U32 R4, RZ, RZ, R20 ;  /* 0x000000ffff047224 */ /* 0x000fe400078e0014 */
[----:B------:R-:W-:Y:S01]  /*79c0*/  IMAD.MOV.U32 R5, RZ, RZ, R23 ;  /* 0x000000ffff057224 */ /* 0x000fe200078e0017 */
[----:B0-----:R-:W-:Y:S06]  /*79d0*/  @!P0 BRA `(.L_x_176) ;  /* 0x0000000000288947 */ /* 0x001fec0003800000 */
        /* <DEDUP_REMOVED lines=10> */
.L_x_176:
[----:B------:R-:W-:Y:S01]  /*7a80*/  ISETP.NE.AND P0, PT, R2, 0x1, PT ;  /* 0x000000010200780c */ /* 0x000fe20003f05270 */
[----:B------:R-:W-:Y:S01]  /*7a90*/  ULDC UR4, c[0x0][0x648] ;  /* 0x0001920000047ab9 */ /* 0x000fe20000000800 */
[----:B------:R-:W-:Y:S01]  /*7aa0*/  LOP3.LUT R21, R21, UR21, RZ, 0xc0, !PT ;  /* 0x0000001515157c12 */ /* 0x000fe2000f8ec0ff */
[----:B-1----:R-:W-:Y:S01]  /*7ab0*/  IMAD.MOV R24, RZ, RZ, -R24 ;  /* 0x000000ffff187224 */ /* 0x002fe200078e0a18 */
[----:B------:R-:W-:Y:S01]  /*7ac0*/  SHF.R.U64 R4, R4, UR4, R5 ;  /* 0x0000000404047c19 */ /* 0x000fe20008001205 */
[----:B------:R-:W-:Y:S01]  /*7ad0*/  ULDC UR4, c[0x0][0x638] ;  /* 0x00018e0000047ab9 */ /* 0x000fe20000000800 */
[----:B------:R-:W-:Y:S01]  /*7ae0*/  LOP3.LUT R19, R19, UR13, RZ, 0xc0, !PT ;  /* 0x0000000d13137c12 */ /* 0x000fe2000f8ec0ff */
[----:B------:R-:W-:Y:S01]  /*7af0*/  ULDC UR5, c[0x0][0x610] ;  /* 0x0001840000057ab9 */ /* 0x000fe20000000800 */
[----:B------:R-:W-:Y:S02]  /*7b00*/  IMAD.MOV.U32 R6, RZ, RZ, R14 ;  /* 0x000000ffff067224 */ /* 0x000fe400078e000e */
[----:B------:R-:W-:-:S02]  /*7b10*/  IMAD.MOV R5, RZ, RZ, -R4 ;  /* 0x000000ffff057224 */ /* 0x000fc400078e0a04 */
[----:B------:R-:W-:Y:S02]  /*7b20*/  IMAD R4, R4, UR14, R21 ;  /* 0x0000000e04047c24 */ /* 0x000fe4000f8e0215 */
[----:B--2---:R-:W-:Y:S02]  /*7b30*/  @P0 IMAD R15, R22, R24, R13 ;  /* 0x00000018160f0224 */ /* 0x004fe400078e020d */
[----:B------:R-:W-:Y:S01]  /*7b40*/  IMAD R20, R5, UR4, R20 ;  /* 0x0000000405147c24 */ /* 0x000fe2000f8e0214 */
[----:B------:R-:W-:Y:S01]  /*7b50*/  ULDC UR4, c[0x0][0x600] ;  /* 0x0001800000047ab9 */ /* 0x000fe20000000800 */
[----:B------:R-:W-:Y:S02]  /*7b60*/  IMAD R15, R4, UR5, R15 ;  /* 0x00000005040f7c24 */ /* 0x000fe4000f8e020f */
[----:B------:R-:W-:Y:S02]  /*7b70*/  IMAD R20, R20, UR4, R19 ;  /* 0x0000000414147c24 */ /* 0x000fe4000f8e0213 */
[----:B------:R-:W-:-:S03]  /*7b80*/  IMAD.MOV.U32 R4, RZ, RZ, 0x1 ;  /* 0x00000001ff047424 */ /* 0x000fc600078e00ff */
[----:B------:R-:W-:Y:S02]  /*7b90*/  SEL R13, R20, R15, !P0 ;  /* 0x0000000f140d7207 */ /* 0x000fe40004000000 */
[----:B------:R-:W-:-:S07]  /*7ba0*/  SEL R19, R15, R20, !P0 ;  /* 0x000000140f137207 */ /* 0x000fce0004000000 */
.L_x_174:
[----:B------:R-:W-:Y:S05]  /*7bb0*/  BSYNC B1 ;  /* 0x0000000000017941 */ /* 0x000fea0003800000 */
.L_x_173:
[----:B------:R-:W-:-:S13]  /*7bc0*/  LOP3.LUT P0, RZ, R4, 0xff, RZ, 0xc0, !PT ;  /* 0x000000ff04ff7812 */ /* 0x000fda000780c0ff */
[----:B------:R-:W-:Y:S05]  /*7bd0*/  @P0 BRA `(.L_x_177) ;  /* 0xfffffff4000c0947 */ /* 0x000fea000383ffff */
[----:B------:R-:W-:Y:S05]  /*7be0*/  BSYNC B0 ;  /* 0x0000000000007941 */ /* 0x000fea0003800000 */
.L_x_166:
[----:B------:R-:W-:-:S03]  /*7bf0*/  UMOV UR4, 0xffffffff ;  /* 0xffffffff00047882 */ /* 0x000fc60000000000 */
[----:B------:R-:W-:Y:S05]  /*7c00*/  BRA.DIV UR4, `(.L_x_178) ;  /* 0x0000000604147947 */ /* 0x000fea000b800000 */
[----:B------:R-:W-:-:S13]  /*7c10*/  ELECT P6, URZ, PT ;  /* 0x00000000003f782f */ /* 0x000fda00038c0000 */
.L_x_192:
[----:B------:R-:W-:Y:S04]  /*7c20*/  BSSY B0, `(.L_x_179) ;  /* 0x000002b000007945 */ /* 0x000fe80003800000 */
[----:B------:R-:W-:Y:S05]  /*7c30*/  @!P6 BRA `(.L_x_180) ;  /* 0x0000000000a4e947 */ /* 0x000fea0003800000 */
[----:B------:R-:W-:-:S04]  /*7c40*/  LOP3.LUT R18, R18, 0x2, RZ, 0xfc, !PT ;  /* 0x0000000212127812 */ /* 0x000fc800078efcff */
[----:B------:R-:W-:-:S13]  /*7c50*/  ISETP.NE.AND P0, PT, R18, 0x3, PT ;  /* 0x000000031200780c */ /* 0x000fda0003f05270 */
[----:B------:R-:W-:Y:S05]  /*7c60*/  @!P0 BRA `(.L_x_181) ;  /* 0x0000000000048947 */ /* 0x000fea0003800000 */
[----:B------:R-:W-:Y:S01]  /*7c70*/  BPT.TRAP 0x1 ;  /* 0x000000040000795c */ /* 0x000fe20000300000 */
.L_x_181:
[----:B------:R-:W0:Y:S01]  /*7c80*/  S2R R3, SR_CgaCtaId ;  /* 0x0000000000037919 */ /* 0x000e220000008800 */
[----:B------:R-:W-:Y:S02]  /*7c90*/  MOV R0, 0x400 ;  /* 0x0000040000007802 */ /* 0x000fe40000000f00 */
[----:B------:R-:W-:Y:S02]  /*7ca0*/  SHF.L.U32 R2, R10, 0x1f, RZ ;  /* 0x0000001f0a027819 */ /* 0x000fe400000006ff */
[----:B0-----:R-:W-:-:S05]  /*7cb0*/  LEA R0, R3, R0, 0x18 ;  /* 0x0000000003007211 */ /* 0x001fca00078ec0ff */
[----:B------:R-:W-:-:S04]  /*7cc0*/  VIADD R0, R0, 0x20 ;  /* 0x0000002000007836 */ /* 0x000fc80000000000 */
[C---:B------:R-:W-:Y:S02]  /*7cd0*/  IMAD R5, R9.reuse, 0x8, R0 ;  /* 0x0000000809057824 */ /* 0x040fe400078e0200 */
[----:B------:R-:W-:Y:S02]  /*7ce0*/  VIADD R9, R9, 0x1 ;  /* 0x0000000109097836 */ /* 0x000fe40000000000 */
[----:B------:R-:W0:Y:S03]  /*7cf0*/  SYNCS.PHASECHK.TRANS64.TRYWAIT P0, [R5+URZ], R2 ;  /* 0x00000002050075a7 */ /* 0x000e26000800017f */
[----:B------:R-:W-:-:S04]  /*7d00*/  ISETP.NE.AND P1, PT, R9, 0x4, PT ;  /* 0x000000040900780c */ /* 0x000fc80003f25270 */
[----:B------:R-:W-:Y:S02]  /*7d10*/  SEL R3, RZ, 0x1, P1 ;  /* 0x00000001ff037807 */ /* 0x000fe40000800000 */
[----:B------:R-:W-:Y:S02]  /*7d20*/  SEL R9, R9, RZ, P1 ;  /* 0x000000ff09097207 */ /* 0x000fe40000800000 */
[----:B------:R-:W-:-:S03]  /*7d30*/  LOP3.LUT R10, R10, R3, RZ, 0x3c, !PT ;  /* 0x000000030a0a7212 */ /* 0x000fc600078e3cff */
[----:B------:R-:W-:Y:S01]  /*7d40*/  IMAD R7, R9, 0x8, R0 ;  /* 0x0000000809077824 */ /* 0x000fe200078e0200 */
[----:B------:R-:W-:Y:S01]  /*7d50*/  SHF.L.U32 R4, R10, 0x1f, RZ ;  /* 0x0000001f0a047819 */ /* 0x000fe200000006ff */
[----:B0-----:R-:W-:Y:S06]  /*7d60*/  @!P0 BRA `(.L_x_182) ;  /* 0x0000000000dc8947 */ /* 0x001fec0003800000 */
.L_x_193:
[----:B------:R-:W1:Y:S01]  /*7d70*/  SYNCS.PHASECHK.TRANS64.TRYWAIT P0, [R7+URZ], R4 ;  /* 0x00000004070075a7 */ /* 0x000e62000800017f */
[----:B0-----:R-:W-:-:S05]  /*7d80*/  VIADD R2, R9, 0x1 ;  /* 0x0000000109027836 */ /* 0x001fca0000000000 */
[----:B------:R-:W-:-:S04]  /*7d90*/  ISETP.NE.AND P1, PT, R2, 0x4, PT ;  /* 0x000000040200780c */ /* 0x000fc80003f25270 */
[----:B------:R-:W-:Y:S02]  /*7da0*/  SEL R3, RZ, 0x1, P1 ;  /* 0x00000001ff037807 */ /* 0x000fe40000800000 */
[----:B------:R-:W-:Y:S02]  /*7db0*/  SEL R9, R2, RZ, P1 ;  /* 0x000000ff02097207 */ /* 0x000fe40000800000 */
[----:B------:R-:W-:-:S03]  /*7dc0*/  LOP3.LUT R11, R10, R3, RZ, 0x3c, !PT ;  /* 0x000000030a0b7212 */ /* 0x000fc600078e3cff */
[----:B------:R-:W-:Y:S01]  /*7dd0*/  IMAD R6, R9, 0x8, R0 ;  /* 0x0000000809067824 */ /* 0x000fe200078e0200 */
[----:B------:R-:W-:Y:S01]  /*7de0*/  SHF.L.U32 R5, R11, 0x1f, RZ ;  /* 0x0000001f0b057819 */ /* 0x000fe200000006ff */
[----:B-1----:R-:W-:Y:S06]  /*7df0*/  @!P0 BRA `(.L_x_183) ;  /* 0x0000000000cc8947 */ /* 0x002fec0003800000 */
.L_x_194:
[----:B------:R-:W1:Y:S01]  /*7e00*/  SYNCS.PHASECHK.TRANS64.TRYWAIT P0, [R6+URZ], R5 ;  /* 0x00000005060075a7 */ /* 0x000e62000800017f */
[----:B------:R-:W-:-:S05]  /*7e10*/  VIADD R2, R9, 0x1 ;  /* 0x0000000109027836 */ /* 0x000fca0000000000 */
[----:B------:R-:W-:-:S04]  /*7e20*/  ISETP.NE.AND P1, PT, R2, 0x4, PT ;  /* 0x000000040200780c */ /* 0x000fc80003f25270 */
[----:B0-----:R-:W-:Y:S02]  /*7e30*/  SEL R4, RZ, 0x1, P1 ;  /* 0x00000001ff047807 */ /* 0x001fe40000800000 */
[----:B------:R-:W-:Y:S02]  /*7e40*/  SEL R3, R2, RZ, P1 ;  /* 0x000000ff02037207 */ /* 0x000fe40000800000 */
[----:B------:R-:W-:Y:S01]  /*7e50*/  LOP3.LUT R4, R11, R4, RZ, 0x3c, !PT ;  /* 0x000000040b047212 */ /* 0x000fe200078e3cff */
[----:B-1----:R-:W-:Y:S06]  /*7e60*/  @!P0 BRA `(.L_x_184) ;  /* 0x0000000000c48947 */ /* 0x002fec0003800000 */
.L_x_195:
[----:B------:R-:W-:Y:S01]  /*7e70*/  IMAD R3, R3, 0x8, R0 ;  /* 0x0000000803037824 */ /* 0x000fe200078e0200 */
[----:B------:R-:W-:-:S07]  /*7e80*/  SHF.L.U32 R0, R4, 0x1f, RZ ;  /* 0x0000001f04007819 */ /* 0x000fce00000006ff */
.L_x_185:
[----:B-1----:R1:W2:Y:S02]  /*7e90*/  SYNCS.PHASECHK.TRANS64.TRYWAIT P0, [R3+URZ], R0 ;  /* 0x00000000030075a7 */ /* 0x0022a4000800017f */
[----:B--2---:R-:W-:Y:S05]  /*7ea0*/  @!P0 NANOSLEEP.SYNCS 0x989680 ;  /* 0x009896800000895d */ /* 0x004fea0003900000 */
[----:B------:R-:W2:Y:S02]  /*7eb0*/  @!P0 SYNCS.PHASECHK.TRANS64 P0, [R3+URZ], R0 ;  /* 0x00000000030085a7 */ /* 0x000ea4000800007f */
[----:B--2---:R-:W-:Y:S05]  /*7ec0*/  @!P0 BRA `(.L_x_185) ;  /* 0xfffffffc00f08947 */ /* 0x004fea000383ffff */
.L_x_180:
[----:B------:R-:W-:Y:S05]  /*7ed0*/  BSYNC B0 ;  /* 0x0000000000007941 */ /* 0x000fea0003800000 */
.L_x_179:
[----:B------:R-:W-:Y:S05]  /*7ee0*/  EXIT ;  /* 0x000000000000794d */ /* 0x000fea0003800000 */
.L_x_21:
[----:B-1----:R1:W2:Y:S02]  /*7ef0*/  SYNCS.PHASECHK.TRANS64.TRYWAIT P1, [R3+URZ], R0 ;  /* 0x00000000030075a7 */ /* 0x0022a4000802017f */
[----:B--2---:R-:W-:Y:S05]  /*7f00*/  @!P1 NANOSLEEP.SYNCS 0x989680 ;  /* 0x009896800000995d */ /* 0x004fea0003900000 */
[----:B------:R-:W2:Y:S02]  /*7f10*/  @!P1 SYNCS.PHASECHK.TRANS64 P1, [R3+URZ], R0 ;  /* 0x00000000030095a7 */ /* 0x000ea4000802007f */
[----:B--2---:R-:W-:Y:S05]  /*7f20*/  @!P1 BRA `(.L_x_21) ;  /* 0xfffffffc00f09947 */ /* 0x004fea000383ffff */
[----:B------:R-:W-:Y:S05]  /*7f30*/  BRA `(.L_x_20) ;  /* 0xffffff9800187947 */ /* 0x000fea000383ffff */
.L_x_26:
[----:B-1----:R1:W2:Y:S02]  /*7f40*/  SYNCS.PHASECHK.TRANS64.TRYWAIT P1, [R5+URZ], R4 ;  /* 0x00000004050075a7 */ /* 0x0022a4000802017f */
[----:B--2---:R-:W-:Y:S05]  /*7f50*/  @!P1 NANOSLEEP.SYNCS 0x989680 ;  /* 0x009896800000995d */ /* 0x004fea0003900000 */
[----:B------:R-:W2:Y:S02]  /*7f60*/  @!P1 SYNCS.PHASECHK.TRANS64 P1, [R5+URZ], R4 ;  /* 0x00000004050095a7 */ /* 0x000ea4000802007f */
[----:B--2---:R-:W-:Y:S05]  /*7f70*/  @!P1 BRA `(.L_x_26) ;  /* 0xfffffffc00f09947 */ /* 0x004fea000383ffff */
[----:B------:R-:W-:Y:S05]  /*7f80*/  BRA `(.L_x_25) ;  /* 0xffffff9800f47947 */ /* 0x000fea000383ffff */
.L_x_167:
[----:B------:R-:W-:Y:S01]  /*7f90*/  BSSY B1, `(.L_x_186) ;  /* 0x0000006000017945 */ /* 0x000fe20003800000 */
[----:B------:R-:W-:-:S07]  /*7fa0*/  IMAD.MOV.U32 R15, RZ, RZ, -0x1 ;  /* 0xffffffffff0f7424 */ /* 0x000fce00078e00ff */
[----:B------:R-:W-:Y:S05]  /*7fb0*/  WARPSYNC.COLLECTIVE R15, `(.L_x_187) ;  /* 0x000000000f0c7348 */ /* 0x000fea0003c00000 */
[----:B------:R-:W-:Y:S02]  /*7fc0*/  ELECT P6, UR62, PT ;  /* 0x00000000003e782f */ /* 0x000fe400038c0000 */
[----:B------:R-:W-:Y:S01]  /*7fd0*/  MOV R14, UR62 ;  /* 0x0000003e000e7c02 */ /* 0x000fe20008000f00 */
[----:B------:R-:W-:Y:S10]  /*7fe0*/  ENDCOLLECTIVE ;  /* 0x000000000000791b */ /* 0x000ff40003800000 */
.L_x_187:
[----:B------:R-:W-:Y:S05]  /*7ff0*/  BSYNC B1 ;  /* 0x0000000000017941 */ /* 0x000fea0003800000 */
.L_x_186:
[----:B------:R-:W-:Y:S05]  /*8000*/  BRA `(.L_x_188) ;  /* 0xfffffff0000c7947 */ /* 0x000fea000383ffff */
.L_x_170:
[----:B-1----:R1:W2:Y:S02]  /*8010*/  SYNCS.PHASECHK.TRANS64.TRYWAIT P0, [R20+URZ+0x20], R13 ;  /* 0x0000200d140075a7 */ /* 0x0022a4000800017f */
[----:B--2---:R-:W-:Y:S05]  /*8020*/  @!P0 NANOSLEEP.SYNCS 0x989680 ;  /* 0x009896800000895d */ /* 0x004fea0003900000 */
[----:B------:R-:W2:Y:S02]  /*8030*/  @!P0 SYNCS.PHASECHK.TRANS64 P0, [R20+URZ+0x20], R13 ;  /* 0x0000200d140085a7 */ /* 0x000ea4000800007f */
[----:B--2---:R-:W-:Y:S05]  /*8040*/  @!P0 BRA `(.L_x_170) ;  /* 0xfffffffc00f08947 */ /* 0x004fea000383ffff */
[----:B------:R-:W-:Y:S05]  /*8050*/  BRA `(.L_x_189) ;  /* 0xfffffff000507947 */ /* 0x000fea000383ffff */
.L_x_178:
[----:B------:R-:W-:Y:S01]  /*8060*/  BSSY B0, `(.L_x_190) ;  /* 0x0000006000007945 */ /* 0x000fe20003800000 */
[----:B------:R-:W-:-:S07]  /*8070*/  IMAD.MOV.U32 R15, RZ, RZ, -0x1 ;  /* 0xffffffffff0f7424 */ /* 0x000fce00078e00ff */
[----:B------:R-:W-:Y:S05]  /*8080*/  WARPSYNC.COLLECTIVE R15, `(.L_x_191) ;  /* 0x000000000f0c7348 */ /* 0x000fea0003c00000 */
[----:B------:R-:W-:Y:S02]  /*8090*/  ELECT P6, UR62, PT ;  /* 0x00000000003e782f */ /* 0x000fe400038c0000 */
[----:B------:R-:W-:Y:S01]  /*80a0*/  MOV R14, UR62 ;  /* 0x0000003e000e7c02 */ /* 0x000fe20008000f00 */
[----:B------:R-:W-:Y:S10]  /*80b0*/  ENDCOLLECTIVE ;  /* 0x000000000000791b */ /* 0x000ff40003800000 */
.L_x_191:
[----:B------:R-:W-:Y:S05]  /*80c0*/  BSYNC B0 ;  /* 0x0000000000007941 */ /* 0x000fea0003800000 */
.L_x_190:
[----:B------:R-:W-:Y:S05]  /*80d0*/  BRA `(.L_x_192) ;  /* 0xfffffff800d07947 */ /* 0x000fea000383ffff */
.L_x_182:
[----:B0-----:R0:W1:Y:S02]  /*80e0*/  SYNCS.PHASECHK.TRANS64.TRYWAIT P0, [R5+URZ], R2 ;  /* 0x00000002050075a7 */ /* 0x001064000800017f */
[----:B-1----:R-:W-:Y:S05]  /*80f0*/  @!P0 NANOSLEEP.SYNCS 0x989680 ;  /* 0x009896800000895d */ /* 0x002fea0003900000 */
[----:B------:R-:W1:Y:S02]  /*8100*/  @!P0 SYNCS.PHASECHK.TRANS64 P0, [R5+URZ], R2 ;  /* 0x00000002050085a7 */ /* 0x000e64000800007f */
[----:B-1----:R-:W-:Y:S05]  /*8110*/  @!P0 BRA `(.L_x_182) ;  /* 0xfffffffc00f08947 */ /* 0x002fea000383ffff */
[----:B------:R-:W-:Y:S05]  /*8120*/  BRA `(.L_x_193) ;  /* 0xfffffffc00107947 */ /* 0x000fea000383ffff */
.L_x_183:
[----:B0-----:R0:W1:Y:S02]  /*8130*/  SYNCS.PHASECHK.TRANS64.TRYWAIT P0, [R7+URZ], R4 ;  /* 0x00000004070075a7 */ /* 0x001064000800017f */
[----:B-1----:R-:W-:Y:S05]  /*8140*/  @!P0 NANOSLEEP.SYNCS 0x989680 ;  /* 0x009896800000895d */ /* 0x002fea0003900000 */
[----:B------:R-:W1:Y:S02]  /*8150*/  @!P0 SYNCS.PHASECHK.TRANS64 P0, [R7+URZ], R4 ;  /* 0x00000004070085a7 */ /* 0x000e64000800007f */
[----:B-1----:R-:W-:Y:S05]  /*8160*/  @!P0 BRA `(.L_x_183) ;  /* 0xfffffffc00f08947 */ /* 0x002fea000383ffff */
[----:B------:R-:W-:Y:S05]  /*8170*/  BRA `(.L_x_194) ;  /* 0xfffffffc00207947 */ /* 0x000fea000383ffff */
.L_x_184:
[----:B0-----:R0:W1:Y:S02]  /*8180*/  SYNCS.PHASECHK.TRANS64.TRYWAIT P0, [R6+URZ], R5 ;  /* 0x00000005060075a7 */ /* 0x001064000800017f */
[----:B-1----:R-:W-:Y:S05]  /*8190*/  @!P0 NANOSLEEP.SYNCS 0x989680 ;  /* 0x009896800000895d */ /* 0x002fea0003900000 */
[----:B------:R-:W1:Y:S02]  /*81a0*/  @!P0 SYNCS.PHASECHK.TRANS64 P0, [R6+URZ], R5 ;  /* 0x00000005060085a7 */ /* 0x000e64000800007f */
[----:B-1----:R-:W-:Y:S05]  /*81b0*/  @!P0 BRA `(.L_x_184) ;  /* 0xfffffffc00f08947 */ /* 0x002fea000383ffff */
[----:B------:R-:W-:Y:S05]  /*81c0*/  BRA `(.L_x_195) ;  /* 0xfffffffc00287947 */ /* 0x000fea000383ffff */
.L_x_196:
[----:B------:R-:W-:-:S00]  /*81d0*/  BRA `(.L_x_196) ;  /* 0xfffffffc00fc7947 */ /* 0x000fc0000383ffff */
[----:B------:R-:W-:-:S00]  /*81e0*/  NOP ;  /* 0x0000000000007918 */ /* 0x000fc00000000000 */
        /* <DEDUP_REMOVED lines=9> */
.L_x_197:


//--------------------- .nv.global.init           --------------------------
	.section	.nv.global.init,"aw",@progbits
.nv.global.init:
	.type		$str$22,@object
	.size		$str$22,($str$23 - $str$22)
$str$22:
        /*0000*/ 	.byte	0x6b, 0x5f, 0x74, 0x69, 0x6c, 0x65, 0x5f, 0x63, 0x6f, 0x75, 0x6e, 0x74, 0x20, 0x3e, 0x3d, 0x20
        /*0010*/ 	.byte	0x31, 0x00
	.type		$str$23,@object
	.size		$str$23,(__unnamed_1 - $str$23)
$str$23:
        /*0012*/ 	.byte	0x2f, 0x74, 0x6d, 0x70, 0x2f, 0x63, 0x75, 0x74, 0x6c, 0x61, 0x73, 0x73, 0x5f, 0x73, 0x77, 0x65
        /*0022*/ 	.byte	0x65, 0x70, 0x5f, 0x73, 0x72, 0x63, 0x2f, 0x69, 0x6e, 0x63, 0x6c, 0x75, 0x64, 0x65, 0x2f, 0x63
        /*0032*/ 	.byte	0x75, 0x74, 0x6c, 0x61, 0x73, 0x73, 0x2f, 0x67, 0x65, 0x6d, 0x6d, 0x2f, 0x63, 0x6f, 0x6c, 0x6c
        /*0042*/ 	.byte	0x65, 0x63, 0x74, 0x69, 0x76, 0x65, 0x2f, 0x73, 0x6d, 0x39, 0x30, 0x5f, 0x6d, 0x6d, 0x61, 0x5f
        /*0052*/ 	.byte	0x74, 0x6d, 0x61, 0x5f, 0x67, 0x6d, 0x6d, 0x61, 0x5f, 0x73, 0x73, 0x5f, 0x77, 0x61, 0x72, 0x70
        /*0062*/ 	.byte	0x73, 0x70, 0x65, 0x63, 0x69, 0x61, 0x6c, 0x69, 0x7a, 0x65, 0x64, 0x2e, 0x68, 0x70, 0x70, 0x00
	.type		__unnamed_1,@object
	.size		__unnamed_1,(.L_0 - __unnamed_1)
__unnamed_1:
        /*0072*/ 	.byte	0x76, 0x6f, 0x69, 0x64, 0x20, 0x63, 0x75, 0x74, 0x6c, 0x61, 0x73, 0x73, 0x3a, 0x3a, 0x67, 0x65
        /* <DEDUP_REMOVED lines=181> */
.L_0:


//--------------------- .nv.shared._ZN7cutlass13device_kernelINS_4gemm6kernel13GemmUniversalIN4cute5tupleIJiiiiEEENS1_10collective13CollectiveMmaINS1_34MainloopSm90TmaGmmaWarpSpecializedILi4ENS5_IJNS4_1CILi2EEESB_NSA_ILi1EEEEEENS1_35KernelTmaWarpSpecializedCooperativeEEENS5_IJNSA_ILi128EEESG_NSA_ILi64EEEEEENS_6half_tENS5_IJSC_llEEESJ_NS5_IJlSC_lEEENS4_8TiledMMAINS4_8MMA_AtomIJNS4_4SM904GMMA26MMA_64x128x16_F32F16F16_SSILNSP_5MajorE1ELSR_0ELNSP_7ScaleInE1ELSS_1EEEEEENS4_6LayoutINS5_IJSB_SC_SC_EEENS5_IJSC_NSA_ILi0EEESX_EEEEENS5_IJNS4_10UnderscoreES10_S10_EEEEENS4_23SM90_TMA_LOAD_MULTICASTENS4_14ComposedLayoutINS4_7SwizzleILi3ELi4ELi3EEENS4_18smem_ptr_flag_bitsILi16EEENSV_INS5_IJSH_NSA_ILi8EEEEEENS5_IJSC_SH_EEEEEEEvNS4_8identityES13_NS14_IS16_S18_NSV_INS5_IJS19_SH_EEENS5_IJSH_SC_EEEEEEEvS1E_EENS_8epilogue10collective6detail29Sm90TmaWarpSpecializedAdapterINS1L_15DefaultEpilogueISJ_SL_SL_NS1K_6thread17LinearCombinationISJ_Li1EffLNS1P_9ScaleType4KindE0ELNS_15FloatRoundStyleE2ESJ_EENS1_15EpilogueDefaultEEEEEvvEEEEvNT_6ParamsE --------------------------
	.section	.nv.shared._ZN7cutlass13device_kernelINS_4gemm6kernel13GemmUniversalIN4cute5tupleIJiiiiEEENS1_10collective13CollectiveMmaINS1_34MainloopSm90TmaGmmaWarpSpecializedILi4ENS5_IJNS4_1CILi2EEESB_NSA_ILi1EEEEEENS1_35KernelTmaWarpSpecializedCooperativeEEENS5_IJNSA_ILi128EEESG_NSA_ILi64EEEEEENS_6half_tENS5_IJSC_llEEESJ_NS5_IJlSC_lEEENS4_8TiledMMAINS4_8MMA_AtomIJNS4_4SM904GMMA26MMA_64x128x16_F32F16F16_SSILNSP_5MajorE1ELSR_0ELNSP_7ScaleInE1ELSS_1EEEEEENS4_6LayoutINS5_IJSB_SC_SC_EEENS5_IJSC_NSA_ILi0EEESX_EEEEENS5_IJNS4_10UnderscoreES10_S10_EEEEENS4_23SM90_TMA_LOAD_MULTICASTENS4_14ComposedLayoutINS4_7SwizzleILi3ELi4ELi3EEENS4_18smem_ptr_flag_bitsILi16EEENSV_INS5_IJSH_NSA_ILi8EEEEEENS5_IJSC_SH_EEEEEEEvNS4_8identityES13_NS14_IS16_S18_NSV_INS5_IJS19_SH_EEENS5_IJSH_SC_EEEEEEEvS1E_EENS_8epilogue10collective6detail29Sm90TmaWarpSpecializedAdapterINS1L_15DefaultEpilogueISJ_SL_SL_NS1K_6thread17LinearCombinationISJ_Li1EffLNS1P_9ScaleType4KindE0ELNS_15FloatRoundStyleE2ESJ_EENS1_15EpilogueDefaultEEEEEvvEEEEvNT_6ParamsE,"aw",@nobits
	.sectionflags	@""
	.align	16
	.zero		1024


//--------------------- .nv.shared.reserved.0     --------------------------
	.section	.nv.shared.reserved.0,"aw",@nobits
	.weak		__nv_reservedSMEM_offset_0_alias
	.size		__nv_reservedSMEM_offset_0_alias, 0, 0
	.other		__nv_reservedSMEM_offset_0_alias,@"STO_CUDA_RESERVED_SHARED STV_DEFAULT"
__nv_reservedSMEM_offset_0_alias:
	.zero		0


//--------------------- .nv.global                --------------------------
	.section	.nv.global,"aw",@nobits
.nv.global:
	.type		_ZN40_INTERNAL_beacc796_4_k_cu_63c38060_164474cute1_E,@object
	.size		_ZN40_INTERNAL_beacc796_4_k_cu_63c38060_164474cute1_E,(_ZN40_INTERNAL_beacc796_4_k_cu_63c38060_164474cuda3std3__45__cpo6cbeginE - _ZN40_INTERNAL_beacc796_4_k_cu_63c38060_164474cute1_E)
_ZN40_INTERNAL_beacc796_4_k_cu_63c38060_164474cute1_E:
	.zero		1
	.type		_ZN40_INTERNAL_beacc796_4_k_cu_63c38060_164474cuda3std3__45__cpo6cbeginE,@object
	.size		_ZN40_INTERNAL_beacc796_4_k_cu_63c38060_164474cuda3std3__45__cpo6cbeginE,(_ZN40_INTERNAL_beacc796_4_k_cu_63c38060_164474cuda3std3__48in_placeE - _ZN40_INTERNAL_beacc796_4_k_cu_63c38060_164474cuda3std3__45__cpo6cbeginE)
_ZN40_INTERNAL_beacc796_4_k_cu_63c38060_164474cuda3std3__45__cpo6cbeginE:
	.zero		1
	.type		_ZN40_INTERNAL_beacc796_4_k_cu_63c38060_164474cuda3std3__48in_placeE,@object
	.size		_ZN40_INTERNAL_beacc796_4_k_cu_63c38060_164474cuda3std3__48in_placeE,(_ZN40_INTERNAL_beacc796_4_k_cu_63c38060_164474cuda3std6ranges3__45__cpo9iter_moveE - _ZN40_INTERNAL_beacc796_4_k_cu_63c38060_164474cuda3std3__48in_placeE)
_ZN40_INTERNAL_beacc796_4_k_cu_63c38060_164474cuda3std3__48in_placeE:
	.zero		1
	.type		_ZN40_INTERNAL_beacc796_4_k_cu_63c38060_164474cuda3std6ranges3__45__cpo9iter_moveE,@object
	.size		_ZN40_INTERNAL_beacc796_4_k_cu_63c38060_164474cuda3std6ranges3__45__cpo9iter_moveE,(_ZN40_INTERNAL_beacc796_4_k_cu_63c38060_164474cuda3std3__45__cpo5beginE - _ZN40_INTERNAL_beacc796_4_k_cu_63c38060_164474cuda3std6ranges3__45__cpo9iter_moveE)
_ZN40_INTERNAL_beacc796_4_k_cu_63c38060_164474cuda3std6ranges3__45__cpo9iter_moveE:
	.zero		1
	.type		_ZN40_INTERNAL_beacc796_4_k_cu_63c38060_164474cuda3std3__45__cpo5beginE,@object
	.size		_ZN40_INTERNAL_beacc796_4_k_cu_63c38060_164474cuda3std3__45__cpo5beginE,(_ZN40_INTERNAL_beacc796_4_k_cu_63c38060_164474cuda3std3__442_GLOBAL__N__beacc796_4_k_cu_63c38060_164476ignoreE - _ZN40_INTERNAL_beacc796_4_k_cu_63c38060_164474cuda3std3__45__cpo5beginE)
_ZN40_INTERNAL_beacc796_4_k_cu_63c38060_164474cuda3std3__45__cpo5beginE:
	.zero		1
	.type		_ZN40_INTERNAL_beacc796_4_k_cu_63c38060_164474cuda3std3__442_GLOBAL__N__beacc796_4_k_cu_63c38060_164476ignoreE,@object
	.size		_ZN40_INTERNAL_beacc796_4_k_cu_63c38060_164474cuda3std3__442_GLOBAL__N__beacc796_4_k_cu_63c38060_164476ignoreE,(_ZN40_INTERNAL_beacc796_4_k_cu_63c38060_164474cute7productE - _ZN40_INTERNAL_beacc796_4_k_cu_63c38060_164474cuda3std3__442_GLOBAL__N__beacc796_4_k_cu_63c38060_164476ignoreE)
_ZN40_INTERNAL_beacc796_4_k_cu_63c38060_164474cuda3std3__442_GLOBAL__N__beacc796_4_k_cu_63c38060_164476ignoreE:
	.zero		1
	.type		_ZN40_INTERNAL_beacc796_4_k_cu_63c38060_164474cute7productE,@object
	.size		_ZN40_INTERNAL_beacc796_4_k_cu_63c38060_164474cute7productE,(_ZN40_INTERNAL_beacc796_4_k_cu_63c38060_164474cuda3std3__45__cpo3endE - _ZN40_INTERNAL_beacc796_4_k_cu_63c38060_164474cute7productE)
_ZN40_INTERNAL_beacc796_4_k_cu_63c38060_164474cute7productE:
	.zero		1
	.type		_ZN40_INTERNAL_beacc796_4_k_cu_63c38060_164474cuda3std3__45__cpo3endE,@object
	.size		_ZN40_INTERNAL_beacc796_4_k_cu_63c38060_164474cuda3std3__45__cpo3endE,(_ZN40_INTERNAL_beacc796_4_k_cu_63c38060_164474cuda3std3__419piecewise_constructE - _ZN40_INTERNAL_beacc796_4_k_cu_63c38060_164474cuda3std3__45__cpo3endE)
_ZN40_INTERNAL_beacc796_4_k_cu_63c38060_164474cuda3std3__45__cpo3endE:
	.zero		1
	.type		_ZN40_INTERNAL_beacc796_4_k_cu_63c38060_164474cuda3std3__419piecewise_constructE,@object
	.size		_ZN40_INTERNAL_beacc796_4_k_cu_63c38060_164474cuda3std3__419piecewise_constructE,(_ZN40_INTERNAL_beacc796_4_k_cu_63c38060_164474cuda3std3__45__cpo4cendE - _ZN40_INTERNAL_beacc796_4_k_cu_63c38060_164474cuda3std3__419piecewise_constructE)
_ZN40_INTERNAL_beacc796_4_k_cu_63c38060_164474cuda3std3__419piecewise_constructE:
	.zero		1
	.type		_ZN40_INTERNAL_beacc796_4_k_cu_63c38060_164474cuda3std3__45__cpo4cendE,@object
	.size		_ZN40_INTERNAL_beacc796_4_k_cu_63c38060_164474cuda3std3__45__cpo4cendE,(_ZN40_INTERNAL_beacc796_4_k_cu_63c38060_164474cuda3std6ranges3__45__cpo4swapE - _ZN40_INTERNAL_beacc796_4_k_cu_63c38060_164474cuda3std3__45__cpo4cendE)
_ZN40_INTERNAL_beacc796_4_k_cu_63c38060_164474cuda3std3__45__cpo4cendE:
	.zero		1
	.type		_ZN40_INTERNAL_beacc796_4_k_cu_63c38060_164474cuda3std6ranges3__45__cpo4swapE,@object
	.size		_ZN40_INTERNAL_beacc796_4_k_cu_63c38060_164474cuda3std6ranges3__45__cpo4swapE,(.L_8 - _ZN40_INTERNAL_beacc796_4_k_cu_63c38060_164474cuda3std6ranges3__45__cpo4swapE)
_ZN40_INTERNAL_beacc796_4_k_cu_63c38060_164474cuda3std6ranges3__45__cpo4swapE:
	.zero		1
.L_8:


//--------------------- .nv.constant0._ZN7cutlass13device_kernelINS_4gemm6kernel13GemmUniversalIN4cute5tupleIJiiiiEEENS1_10collective13CollectiveMmaINS1_34MainloopSm90TmaGmmaWarpSpecializedILi4ENS5_IJNS4_1CILi2EEESB_NSA_ILi1EEEEEENS1_35KernelTmaWarpSpecializedCooperativeEEENS5_IJNSA_ILi128EEESG_NSA_ILi64EEEEEENS_6half_tENS5_IJSC_llEEESJ_NS5_IJlSC_lEEENS4_8TiledMMAINS4_8MMA_AtomIJNS4_4SM904GMMA26MMA_64x128x16_F32F16F16_SSILNSP_5MajorE1ELSR_0ELNSP_7ScaleInE1ELSS_1EEEEEENS4_6LayoutINS5_IJSB_SC_SC_EEENS5_IJSC_NSA_ILi0EEESX_EEEEENS5_IJNS4_10UnderscoreES10_S10_EEEEENS4_23SM90_TMA_LOAD_MULTICASTENS4_14ComposedLayoutINS4_7SwizzleILi3ELi4ELi3EEENS4_18smem_ptr_flag_bitsILi16EEENSV_INS5_IJSH_NSA_ILi8EEEEEENS5_IJSC_SH_EEEEEEEvNS4_8identityES13_NS14_IS16_S18_NSV_INS5_IJS19_SH_EEENS5_IJSH_SC_EEEEEEEvS1E_EENS_8epilogue10collective6detail29Sm90TmaWarpSpecializedAdapterINS1L_15DefaultEpilogueISJ_SL_SL_NS1K_6thread17LinearCombinationISJ_Li1EffLNS1P_9ScaleType4KindE0ELNS_15FloatRoundStyleE2ESJ_EENS1_15EpilogueDefaultEEEEEvvEEEEvNT_6ParamsE --------------------------
	.section	.nv.constant0._ZN7cutlass13device_kernelINS_4gemm6kernel13GemmUniversalIN4cute5tupleIJiiiiEEENS1_10collective13CollectiveMmaINS1_34MainloopSm90TmaGmmaWarpSpecializedILi4ENS5_IJNS4_1CILi2EEESB_NSA_ILi1EEEEEENS1_35KernelTmaWarpSpecializedCooperativeEEENS5_IJNSA_ILi128EEESG_NSA_ILi64EEEEEENS_6half_tENS5_IJSC_llEEESJ_NS5_IJlSC_lEEENS4_8TiledMMAINS4_8MMA_AtomIJNS4_4SM904GMMA26MMA_64x128x16_F32F16F16_SSILNSP_5MajorE1ELSR_0ELNSP_7ScaleInE1ELSS_1EEEEEENS4_6LayoutINS5_IJSB_SC_SC_EEENS5_IJSC_NSA_ILi0EEESX_EEEEENS5_IJNS4_10UnderscoreES10_S10_EEEEENS4_23SM90_TMA_LOAD_MULTICASTENS4_14ComposedLayoutINS4_7SwizzleILi3ELi4ELi3EEENS4_18smem_ptr_flag_bitsILi16EEENSV_INS5_IJSH_NSA_ILi8EEEEEENS5_IJSC_SH_EEEEEEEvNS4_8identityES13_NS14_IS16_S18_NSV_INS5_IJS19_SH_EEENS5_IJSH_SC_EEEEEEEvS1E_EENS_8epilogue10collective6detail29Sm90TmaWarpSpecializedAdapterINS1L_15DefaultEpilogueISJ_SL_SL_NS1K_6thread17LinearCombinationISJ_Li1EffLNS1P_9ScaleType4KindE0ELNS_15FloatRoundStyleE2ESJ_EENS1_15EpilogueDefaultEEEEEvvEEEEvNT_6ParamsE,"a",@progbits
	.sectionflags	@""
	.align	4
.nv.constant0._ZN7cutlass13device_kernelINS_4gemm6kernel13GemmUniversalIN4cute5tupleIJiiiiEEENS1_10collective13CollectiveMmaINS1_34MainloopSm90TmaGmmaWarpSpecializedILi4ENS5_IJNS4_1CILi2EEESB_NSA_ILi1EEEEEENS1_35KernelTmaWarpSpecializedCooperativeEEENS5_IJNSA_ILi128EEESG_NSA_ILi64EEEEEENS_6half_tENS5_IJSC_llEEESJ_NS5_IJlSC_lEEENS4_8TiledMMAINS4_8MMA_AtomIJNS4_4SM904GMMA26MMA_64x128x16_F32F16F16_SSILNSP_5MajorE1ELSR_0ELNSP_7ScaleInE1ELSS_1EEEEEENS4_6LayoutINS5_IJSB_SC_SC_EEENS5_IJSC_NSA_ILi0EEESX_EEEEENS5_IJNS4_10UnderscoreES10_S10_EEEEENS4_23SM90_TMA_LOAD_MULTICASTENS4_14ComposedLayoutINS4_7SwizzleILi3ELi4ELi3EEENS4_18smem_ptr_flag_bitsILi16EEENSV_INS5_IJSH_NSA_ILi8EEEEEENS5_IJSC_SH_EEEEEEEvNS4_8identityES13_NS14_IS16_S18_NSV_INS5_IJS19_SH_EEENS5_IJSH_SC_EEEEEEEvS1E_EENS_8epilogue10collective6detail29Sm90TmaWarpSpecializedAdapterINS1L_15DefaultEpilogueISJ_SL_SL_NS1K_6thread17LinearCombinationISJ_Li1EffLNS1P_9ScaleType4KindE0ELNS_15FloatRoundStyleE2ESJ_EENS1_15EpilogueDefaultEEEEEvvEEEEvNT_6ParamsE:
	.zero		1664


//--------------------- SYMBOLS --------------------------

	.type		.nv.reservedSmem.offset0,@object
	.size		.nv.reservedSmem.offset0,0x4
	.type		__assertfail,@function
